	.target	sm_100a

	.elftype	@"ET_EXEC"


//--------------------- .note.nv.tkinfo           --------------------------
	.section	.note.nv.tkinfo,"",@"SHT_NOTE"
	.sectionflags	@"SHF_NOTE_NV_TKINFO"
	.tkinfo
        /*0018*/ 	.word	0x00000002
        /*0030*/ 	.string	""
        /*0030*/ 	.string	"ptxas"
        /*0030*/ 	.string	"Cuda compilation tools, release 13.0, V13.0.88"
        /*0030*/ 	.string	"Build cuda_13.0.r13.0/compiler.36424714_0"
        /*0030*/ 	.string	"-arch sm_100a -m 64 "



//--------------------- .note.nv.cuinfo           --------------------------
	.section	.note.nv.cuinfo,"",@"SHT_NOTE"
	.sectionflags	@"SHF_NOTE_NV_CUINFO"
        /*0018*/ 	.short	0x0002
        /*001a*/ 	.short	0x0064
        /*001c*/ 	.short	0x0082
	.zero		2


//--------------------- .nv.info                  --------------------------
	.section	.nv.info,"",@"SHT_CUDA_INFO"
	.align	4


	//----- nvinfo : EIATTR_REGCOUNT
	.align		4
        /*0000*/ 	.byte	0x04, 0x2f
        /*0002*/ 	.short	(.L_19 - .L_18)
	.align		4
.L_18:
        /*0004*/ 	.word	index@(_ZN7cutlass13device_kernelINS_4gemm6kernel13GemmUniversalIN4cute5tupleIJiiiiEEENS1_10collective13CollectiveMmaINS1_35MainloopSm100TmaUmmaWarpSpecializedILi9ELi2ELi4ENS5_IJNS4_1CILi1EEESB_SB_EEEEENS5_IJNSA_ILi64EEENSA_ILi256EEENSA_ILi32EEEEEENS_6half_tENS5_IJSB_llEEESI_NS5_IJlSB_lEEENS4_8TiledMMAINS4_8MMA_AtomIJNS4_20SM100_MMA_F16BF16_SSISI_SI_fLi64ELi256ELNS4_4UMMA5MajorE1ELSP_0ELNSO_7ScaleInE0ELSQ_0EEEEEENS4_6LayoutISC_NS5_IJNSA_ILi0EEESU_SU_EEEEENS5_IJNS4_10UnderscoreESX_SX_EEEEENS4_13SM90_TMA_LOADENS4_14ComposedLayoutINS4_7SwizzleILi3ELi4ELi3EEENS4_18smem_ptr_flag_bitsILi16EEENST_INS5_IJSE_NSA_ILi8EEEEEENS5_IJSB_SE_EEEEEEEvNS4_8identityES10_NS11_INS12_ILi2ELi4ELi3EEES15_NST_INS5_IJS16_SG_EEENS5_IJSG_SB_EEEEEEEvS1B_EENS_8epilogue10collective18CollectiveEpilogueINS1I_23Sm100TmaWarpSpecializedILi4ELi2ELi32ELb1ELb0EEEJSH_NS5_IJNST_ISE_SB_EES1N_EEESI_SK_SI_SK_NS1I_6fusion15FusionCallbacksIS1M_NS1P_17LinearCombinationISI_fSI_fLNS_15FloatRoundStyleE2EEESH_S1O_JEEENS4_5SM1004TMEM4LOAD26SM100_TMEM_LOAD_16dp256b8xES10_NS11_IS13_S15_NST_INS5_IJS16_SE_EEENS5_IJSE_SB_EEEEEEENS4_17SM75_U32x4_LDSM_NENS4_14SM90_TMA_STOREES22_NS4_17SM90_U32x4_STSM_NENS4_39AutoVectorizingCopyWithAssumedAlignmentILi128EEEEEEvvEEEEvNT_6ParamsE)
        /*0008*/ 	.word	0x00000070


	//----- nvinfo : EIATTR_FRAME_SIZE
	.align		4
.L_19:
        /*000c*/ 	.byte	0x04, 0x11
        /*000e*/ 	.short	(.L_21 - .L_20)
	.align		4
.L_20:
        /*0010*/ 	.word	index@($__internal_2_$__cuda_sm10x_tcgen05_guardrail_trap_unallocated_columns_being_dealloced)
        /*0014*/ 	.word	0x00000000


	//----- nvinfo : EIATTR_FRAME_SIZE
	.align		4
.L_21:
        /*0018*/ 	.byte	0x04, 0x11
        /*001a*/ 	.short	(.L_23 - .L_22)
	.align		4
.L_22:
        /*001c*/ 	.word	index@($__internal_1_$__cuda_sm10x_tcgen05_guardrail_trap_phase_invalid_during_alloc)
        /*0020*/ 	.word	0x00000000


	//----- nvinfo : EIATTR_FRAME_SIZE
	.align		4
.L_23:
        /*0024*/ 	.byte	0x04, 0x11
        /*0026*/ 	.short	(.L_25 - .L_24)
	.align		4
.L_24:
        /*0028*/ 	.word	index@($__internal_0_$__cuda_sm10x_tcgen05_guardrail_trap_col_being_dealloced_not_returned_by_alloc)
        /*002c*/ 	.word	0x00000000


	//----- nvinfo : EIATTR_FRAME_SIZE
	.align		4
.L_25:
        /*0030*/ 	.byte	0x04, 0x11
        /*0032*/ 	.short	(.L_27 - .L_26)
	.align		4
.L_26:
        /*0034*/ 	.word	index@(_ZN7cutlass13device_kernelINS_4gemm6kernel13GemmUniversalIN4cute5tupleIJiiiiEEENS1_10collective13CollectiveMmaINS1_35MainloopSm100TmaUmmaWarpSpecializedILi9ELi2ELi4ENS5_IJNS4_1CILi1EEESB_SB_EEEEENS5_IJNSA_ILi64EEENSA_ILi256EEENSA_ILi32EEEEEENS_6half_tENS5_IJSB_llEEESI_NS5_IJlSB_lEEENS4_8TiledMMAINS4_8MMA_AtomIJNS4_20SM100_MMA_F16BF16_SSISI_SI_fLi64ELi256ELNS4_4UMMA5MajorE1ELSP_0ELNSO_7ScaleInE0ELSQ_0EEEEEENS4_6LayoutISC_NS5_IJNSA_ILi0EEESU_SU_EEEEENS5_IJNS4_10UnderscoreESX_SX_EEEEENS4_13SM90_TMA_LOADENS4_14ComposedLayoutINS4_7SwizzleILi3ELi4ELi3EEENS4_18smem_ptr_flag_bitsILi16EEENST_INS5_IJSE_NSA_ILi8EEEEEENS5_IJSB_SE_EEEEEEEvNS4_8identityES10_NS11_INS12_ILi2ELi4ELi3EEES15_NST_INS5_IJS16_SG_EEENS5_IJSG_SB_EEEEEEEvS1B_EENS_8epilogue10collective18CollectiveEpilogueINS1I_23Sm100TmaWarpSpecializedILi4ELi2ELi32ELb1ELb0EEEJSH_NS5_IJNST_ISE_SB_EES1N_EEESI_SK_SI_SK_NS1I_6fusion15FusionCallbacksIS1M_NS1P_17LinearCombinationISI_fSI_fLNS_15FloatRoundStyleE2EEESH_S1O_JEEENS4_5SM1004TMEM4LOAD26SM100_TMEM_LOAD_16dp256b8xES10_NS11_IS13_S15_NST_INS5_IJS16_SE_EEENS5_IJSE_SB_EEEEEEENS4_17SM75_U32x4_LDSM_NENS4_14SM90_TMA_STOREES22_NS4_17SM90_U32x4_STSM_NENS4_39AutoVectorizingCopyWithAssumedAlignmentILi128EEEEEEvvEEEEvNT_6ParamsE)
        /*0038*/ 	.word	0x00000000


	//----- nvinfo : EIATTR_MIN_STACK_SIZE
	.align		4
.L_27:
        /*003c*/ 	.byte	0x04, 0x12
        /*003e*/ 	.short	(.L_29 - .L_28)
	.align		4
.L_28:
        /*0040*/ 	.word	index@(_ZN7cutlass13device_kernelINS_4gemm6kernel13GemmUniversalIN4cute5tupleIJiiiiEEENS1_10collective13CollectiveMmaINS1_35MainloopSm100TmaUmmaWarpSpecializedILi9ELi2ELi4ENS5_IJNS4_1CILi1EEESB_SB_EEEEENS5_IJNSA_ILi64EEENSA_ILi256EEENSA_ILi32EEEEEENS_6half_tENS5_IJSB_llEEESI_NS5_IJlSB_lEEENS4_8TiledMMAINS4_8MMA_AtomIJNS4_20SM100_MMA_F16BF16_SSISI_SI_fLi64ELi256ELNS4_4UMMA5MajorE1ELSP_0ELNSO_7ScaleInE0ELSQ_0EEEEEENS4_6LayoutISC_NS5_IJNSA_ILi0EEESU_SU_EEEEENS5_IJNS4_10UnderscoreESX_SX_EEEEENS4_13SM90_TMA_LOADENS4_14ComposedLayoutINS4_7SwizzleILi3ELi4ELi3EEENS4_18smem_ptr_flag_bitsILi16EEENST_INS5_IJSE_NSA_ILi8EEEEEENS5_IJSB_SE_EEEEEEEvNS4_8identityES10_NS11_INS12_ILi2ELi4ELi3EEES15_NST_INS5_IJS16_SG_EEENS5_IJSG_SB_EEEEEEEvS1B_EENS_8epilogue10collective18CollectiveEpilogueINS1I_23Sm100TmaWarpSpecializedILi4ELi2ELi32ELb1ELb0EEEJSH_NS5_IJNST_ISE_SB_EES1N_EEESI_SK_SI_SK_NS1I_6fusion15FusionCallbacksIS1M_NS1P_17LinearCombinationISI_fSI_fLNS_15FloatRoundStyleE2EEESH_S1O_JEEENS4_5SM1004TMEM4LOAD26SM100_TMEM_LOAD_16dp256b8xES10_NS11_IS13_S15_NST_INS5_IJS16_SE_EEENS5_IJSE_SB_EEEEEEENS4_17SM75_U32x4_LDSM_NENS4_14SM90_TMA_STOREES22_NS4_17SM90_U32x4_STSM_NENS4_39AutoVectorizingCopyWithAssumedAlignmentILi128EEEEEEvvEEEEvNT_6ParamsE)
        /*0044*/ 	.word	0x00000000
.L_29:


//--------------------- .nv.compat                --------------------------
	.section	.nv.compat,"",@"SHT_CUDA_COMPAT_INFO"
	.align	4
        /*0000*/ 	.byte	0x02, 0x09, 0x01, 0x00, 0x02, 0x02, 0x02, 0x00, 0x02, 0x05, 0x05, 0x00, 0x03, 0x07, 0x01, 0x01
        /*0010*/ 	.byte	0x02, 0x03, 0x01, 0x00, 0x02, 0x06, 0x01, 0x00, 0x04, 0x0b, 0x08, 0x00, 0x09, 0x00, 0x00, 0x00
        /*0020*/ 	.byte	0x00, 0x00, 0x00, 0x00


//--------------------- .nv.info._ZN7cutlass13device_kernelINS_4gemm6kernel13GemmUniversalIN4cute5tupleIJiiiiEEENS1_10collective13CollectiveMmaINS1_35MainloopSm100TmaUmmaWarpSpecializedILi9ELi2ELi4ENS5_IJNS4_1CILi1EEESB_SB_EEEEENS5_IJNSA_ILi64EEENSA_ILi256EEENSA_ILi32EEEEEENS_6half_tENS5_IJSB_llEEESI_NS5_IJlSB_lEEENS4_8TiledMMAINS4_8MMA_AtomIJNS4_20SM100_MMA_F16BF16_SSISI_SI_fLi64ELi256ELNS4_4UMMA5MajorE1ELSP_0ELNSO_7ScaleInE0ELSQ_0EEEEEENS4_6LayoutISC_NS5_IJNSA_ILi0EEESU_SU_EEEEENS5_IJNS4_10UnderscoreESX_SX_EEEEENS4_13SM90_TMA_LOADENS4_14ComposedLayoutINS4_7SwizzleILi3ELi4ELi3EEENS4_18smem_ptr_flag_bitsILi16EEENST_INS5_IJSE_NSA_ILi8EEEEEENS5_IJSB_SE_EEEEEEEvNS4_8identityES10_NS11_INS12_ILi2ELi4ELi3EEES15_NST_INS5_IJS16_SG_EEENS5_IJSG_SB_EEEEEEEvS1B_EENS_8epilogue10collective18CollectiveEpilogueINS1I_23Sm100TmaWarpSpecializedILi4ELi2ELi32ELb1ELb0EEEJSH_NS5_IJNST_ISE_SB_EES1N_EEESI_SK_SI_SK_NS1I_6fusion15FusionCallbacksIS1M_NS1P_17LinearCombinationISI_fSI_fLNS_15FloatRoundStyleE2EEESH_S1O_JEEENS4_5SM1004TMEM4LOAD26SM100_TMEM_LOAD_16dp256b8xES10_NS11_IS13_S15_NST_INS5_IJS16_SE_EEENS5_IJSE_SB_EEEEEEENS4_17SM75_U32x4_LDSM_NENS4_14SM90_TMA_STOREES22_NS4_17SM90_U32x4_STSM_NENS4_39AutoVectorizingCopyWithAssumedAlignmentILi128EEEEEEvvEEEEvNT_6ParamsE --------------------------
	.section	.nv.info._ZN7cutlass13device_kernelINS_4gemm6kernel13GemmUniversalIN4cute5tupleIJiiiiEEENS1_10collective13CollectiveMmaINS1_35MainloopSm100TmaUmmaWarpSpecializedILi9ELi2ELi4ENS5_IJNS4_1CILi1EEESB_SB_EEEEENS5_IJNSA_ILi64EEENSA_ILi256EEENSA_ILi32EEEEEENS_6half_tENS5_IJSB_llEEESI_NS5_IJlSB_lEEENS4_8TiledMMAINS4_8MMA_AtomIJNS4_20SM100_MMA_F16BF16_SSISI_SI_fLi64ELi256ELNS4_4UMMA5MajorE1ELSP_0ELNSO_7ScaleInE0ELSQ_0EEEEEENS4_6LayoutISC_NS5_IJNSA_ILi0EEESU_SU_EEEEENS5_IJNS4_10UnderscoreESX_SX_EEEEENS4_13SM90_TMA_LOADENS4_14ComposedLayoutINS4_7SwizzleILi3ELi4ELi3EEENS4_18smem_ptr_flag_bitsILi16EEENST_INS5_IJSE_NSA_ILi8EEEEEENS5_IJSB_SE_EEEEEEEvNS4_8identityES10_NS11_INS12_ILi2ELi4ELi3EEES15_NST_INS5_IJS16_SG_EEENS5_IJSG_SB_EEEEEEEvS1B_EENS_8epilogue10collective18CollectiveEpilogueINS1I_23Sm100TmaWarpSpecializedILi4ELi2ELi32ELb1ELb0EEEJSH_NS5_IJNST_ISE_SB_EES1N_EEESI_SK_SI_SK_NS1I_6fusion15FusionCallbacksIS1M_NS1P_17LinearCombinationISI_fSI_fLNS_15FloatRoundStyleE2EEESH_S1O_JEEENS4_5SM1004TMEM4LOAD26SM100_TMEM_LOAD_16dp256b8xES10_NS11_IS13_S15_NST_INS5_IJS16_SE_EEENS5_IJSE_SB_EEEEEEENS4_17SM75_U32x4_LDSM_NENS4_14SM90_TMA_STOREES22_NS4_17SM90_U32x4_STSM_NENS4_39AutoVectorizingCopyWithAssumedAlignmentILi128EEEEEEvvEEEEvNT_6ParamsE,"",@"SHT_CUDA_INFO"
	.sectionflags	@""
	.align	4


	//----- nvinfo : EIATTR_CUDA_API_VERSION
	.align		4
        /*0000*/ 	.byte	0x04, 0x37
        /*0002*/ 	.short	(.L_31 - .L_30)
.L_30:
        /*0004*/ 	.word	0x00000082


	//----- nvinfo : EIATTR_KPARAM_INFO
	.align		4
.L_31:
        /*0008*/ 	.byte	0x04, 0x17
        /*000a*/ 	.short	(.L_33 - .L_32)
.L_32:
        /*000c*/ 	.word	0x00000000
        /*0010*/ 	.short	0x0000
        /*0012*/ 	.short	0x0000
        /*0014*/ 	.byte	0x00, 0xf0, 0x01, 0x20


	//----- nvinfo : EIATTR_AT_ENTRY_FRAGMENTS
	.align		4
.L_33:
        /*0018*/ 	.byte	0x04, 0x4f
        /*001a*/ 	.short	(.L_35 - .L_34)


	//   ....[0]....
.L_34:
        /*001c*/ 	.word	0x00000006


	//----- nvinfo : EIATTR_RESERVED_SMEM_USED
	.align		4
.L_35:
        /*0020*/ 	.byte	0x01, 0x41
	.zero		2


	//----- nvinfo : EIATTR_SPARSE_MMA_MASK
	.align		4
        /*0024*/ 	.byte	0x03, 0x50
        /*0026*/ 	.short	0x0000


	//----- nvinfo : EIATTR_TCGEN05_1CTA_USED
	.align		4
        /*0028*/ 	.byte	0x01, 0x51
	.zero		2


	//----- nvinfo : EIATTR_MAXREG_COUNT
	.align		4
        /*002c*/ 	.byte	0x03, 0x1b
        /*002e*/ 	.short	0x00ff


	//----- nvinfo : EIATTR_NUM_BARRIERS
	.align		4
        /*0030*/ 	.byte	0x02, 0x4c
        /*0032*/ 	.byte	0x07
	.zero		1


	//----- nvinfo : EIATTR_EXTERNS
	.align		4
        /*0034*/ 	.byte	0x04, 0x0f
        /*0036*/ 	.short	(.L_37 - .L_36)


	//   ....[0]....
	.align		4
.L_36:
        /*0038*/ 	.word	index@(__assertfail)


	//----- nvinfo : EIATTR_MERCURY_ISA_VERSION
	.align		4
.L_37:
        /*003c*/ 	.byte	0x03, 0x5f
        /*003e*/ 	.short	0x0101


	//----- nvinfo : EIATTR_INT_WARP_WIDE_INSTR_OFFSETS
	.align		4
        /*0040*/ 	.byte	0x04, 0x31
        /*0042*/ 	.short	(.L_39 - .L_38)


	//   ....[0]....
.L_38:
        /*0044*/ 	.word	0x00001eb0


	//   ....[1]....
        /*0048*/ 	.word	0x00003b30


	//   ....[2]....
        /*004c*/ 	.word	0x00003b60


	//   ....[3]....
        /*0050*/ 	.word	0x00003bb0


	//   ....[4]....
        /*0054*/ 	.word	0x000044d0


	//   ....[5]....
        /*0058*/ 	.word	0x00004530


	//   ....[6]....
        /*005c*/ 	.word	0x00004610


	//   ....[7]....
        /*0060*/ 	.word	0x00004680


	//   ....[8]....
        /*0064*/ 	.word	0x00004790


	//   ....[9]....
        /*0068*/ 	.word	0x00004820


	//   ....[10]....
        /*006c*/ 	.word	0x000049f0


	//   ....[11]....
        /*0070*/ 	.word	0x00004b50


	//----- nvinfo : EIATTR_COOP_GROUP_MASK_REGIDS
	.align		4
.L_39:
        /*0074*/ 	.byte	0x04, 0x29
        /*0076*/ 	.short	(.L_41 - .L_40)


	//   ....[0]....
.L_40:
        /*0078*/ 	.word	0xffffffff


	//   ....[1]....
        /*007c*/ 	.word	0xffffffff


	//   ....[2]....
        /*0080*/ 	.word	0xffffffff


	//   ....[3]....
        /*0084*/ 	.word	0xffffffff


	//   ....[4]....
        /*0088*/ 	.word	0xffffffff


	//   ....[5]....
        /*008c*/ 	.word	0xffffffff


	//   ....[6]....
        /*0090*/ 	.word	0xffffffff


	//   ....[7]....
        /*0094*/ 	.word	0xffffffff


	//   ....[8]....
        /*0098*/ 	.word	0xffffffff


	//   ....[9]....
        /*009c*/ 	.word	0xffffffff


	//   ....[10]....
        /*00a0*/ 	.word	0xffffffff


	//   ....[11]....
        /*00a4*/ 	.word	0xffffffff


	//   ....[12]....
        /*00a8*/ 	.word	0xffffffff


	//----- nvinfo : EIATTR_COOP_GROUP_INSTR_OFFSETS
	.align		4
.L_41:
        /*00ac*/ 	.byte	0x04, 0x28
        /*00ae*/ 	.short	(.L_43 - .L_42)


	//   ....[0]....
.L_42:
        /*00b0*/ 	.word	0x00000090


	//   ....[1]....
        /*00b4*/ 	.word	0x000004d0


	//   ....[2]....
        /*00b8*/ 	.word	0x00000710


	//   ....[3]....
        /*00bc*/ 	.word	0x000008b0


	//   ....[4]....
        /*00c0*/ 	.word	0x000009b0


	//   ....[5]....
        /*00c4*/ 	.word	0x00000b20


	//   ....[6]....
        /*00c8*/ 	.word	0x00000cc0


	//   ....[7]....
        /*00cc*/ 	.word	0x00001d90


	//   ....[8]....
        /*00d0*/ 	.word	0x00002e40


	//   ....[9]....
        /*00d4*/ 	.word	0x00003050


	//   ....[10]....
        /*00d8*/ 	.word	0x00003080


	//   ....[11]....
        /*00dc*/ 	.word	0x00003a20


	//   ....[12]....
        /*00e0*/ 	.word	0x00003c50


	//----- nvinfo : EIATTR_VRC_CTA_INIT_COUNT
	.align		4
.L_43:
        /*00e4*/ 	.byte	0x02, 0x4a
        /*00e6*/ 	.byte	0x80
	.zero		1


	//----- nvinfo : EIATTR_SYSCALL_OFFSETS
	.align		4
        /*00e8*/ 	.byte	0x04, 0x46
        /*00ea*/ 	.short	(.L_45 - .L_44)


	//   ....[0]....
.L_44:
        /*00ec*/ 	.word	0x00005600


	//   ....[1]....
        /*00f0*/ 	.word	0x000056f0


	//   ....[2]....
        /*00f4*/ 	.word	0x00005f20


	//   ....[3]....
        /*00f8*/ 	.word	0x00006be0


	//   ....[4]....
        /*00fc*/ 	.word	0x00007840


	//   ....[5]....
        /*0100*/ 	.word	0x000084a0


	//----- nvinfo : EIATTR_MBARRIER_INSTR_OFFSETS
	.align		4
.L_45:
        /*0104*/ 	.byte	0x04, 0x39
        /*0106*/ 	.short	(.L_47 - .L_46)


	//   ....[0]....
.L_46:
        /*0108*/ 	.word	0x000005d0
        /*010c*/ 	.word	0x000000ff
        /*0110*/ 	.word	0x00000000
        /*0114*/ 	.short	0x0100
        /*0116*/ 	.byte	0x05
	.zero		1


	//   ....[1]....
        /*0118*/ 	.word	0x000005e0
        /*011c*/ 	.word	0x000000ff
        /*0120*/ 	.word	0x00000048
        /*0124*/ 	.short	0x0100
        /*0126*/ 	.byte	0x05
	.zero		1


	//   ....[2]....
        /*0128*/ 	.word	0x000005f0
        /*012c*/ 	.word	0x000000ff
        /*0130*/ 	.word	0x00000008
        /*0134*/ 	.short	0x0100
        /*0136*/ 	.byte	0x05
	.zero		1


	//   ....[3]....
        /*0138*/ 	.word	0x00000600
        /*013c*/ 	.word	0x000000ff
        /*0140*/ 	.word	0x00000050
        /*0144*/ 	.short	0x0100
        /*0146*/ 	.byte	0x05
	.zero		1


	//   ....[4]....
        /*0148*/ 	.word	0x00000610
        /*014c*/ 	.word	0x000000ff
        /*0150*/ 	.word	0x00000010
        /*0154*/ 	.short	0x0100
        /*0156*/ 	.byte	0x05
	.zero		1


	//   ....[5]....
        /*0158*/ 	.word	0x00000620
        /*015c*/ 	.word	0x000000ff
        /*0160*/ 	.word	0x00000058
        /*0164*/ 	.short	0x0100
        /*0166*/ 	.byte	0x05
	.zero		1


	//   ....[6]....
        /*0168*/ 	.word	0x00000630
        /*016c*/ 	.word	0x000000ff
        /*0170*/ 	.word	0x00000018
        /*0174*/ 	.short	0x0100
        /*0176*/ 	.byte	0x05
	.zero		1


	//   ....[7]....
        /*0178*/ 	.word	0x00000640
        /*017c*/ 	.word	0x000000ff
        /*0180*/ 	.word	0x00000060
        /*0184*/ 	.short	0x0100
        /*0186*/ 	.byte	0x05
	.zero		1


	//   ....[8]....
        /*0188*/ 	.word	0x00000650
        /*018c*/ 	.word	0x000000ff
        /*0190*/ 	.word	0x00000020
        /*0194*/ 	.short	0x0100
        /*0196*/ 	.byte	0x05
	.zero		1


	//   ....[9]....
        /*0198*/ 	.word	0x00000660
        /*019c*/ 	.word	0x000000ff
        /*01a0*/ 	.word	0x00000068
        /*01a4*/ 	.short	0x0100
        /*01a6*/ 	.byte	0x05
	.zero		1


	//   ....[10]....
        /*01a8*/ 	.word	0x00000670
        /*01ac*/ 	.word	0x000000ff
        /*01b0*/ 	.word	0x00000028
        /*01b4*/ 	.short	0x0100
        /*01b6*/ 	.byte	0x05
	.zero		1


	//   ....[11]....
        /*01b8*/ 	.word	0x00000680
        /*01bc*/ 	.word	0x000000ff
        /*01c0*/ 	.word	0x00000070
        /*01c4*/ 	.short	0x0100
        /*01c6*/ 	.byte	0x05
	.zero		1


	//   ....[12]....
        /*01c8*/ 	.word	0x00000690
        /*01cc*/ 	.word	0x000000ff
        /*01d0*/ 	.word	0x00000030
        /*01d4*/ 	.short	0x0100
        /*01d6*/ 	.byte	0x05
	.zero		1


	//   ....[13]....
        /*01d8*/ 	.word	0x000006a0
        /*01dc*/ 	.word	0x000000ff
        /*01e0*/ 	.word	0x00000078
        /*01e4*/ 	.short	0x0100
        /*01e6*/ 	.byte	0x05
	.zero		1


	//   ....[14]....
        /*01e8*/ 	.word	0x000006b0
        /*01ec*/ 	.word	0x000000ff
        /*01f0*/ 	.word	0x00000038
        /*01f4*/ 	.short	0x0100
        /*01f6*/ 	.byte	0x05
	.zero		1


	//   ....[15]....
        /*01f8*/ 	.word	0x000006c0
        /*01fc*/ 	.word	0x000000ff
        /*0200*/ 	.word	0x00000080
        /*0204*/ 	.short	0x0100
        /*0206*/ 	.byte	0x05
	.zero		1


	//   ....[16]....
        /*0208*/ 	.word	0x000006d0
        /*020c*/ 	.word	0x000000ff
        /*0210*/ 	.word	0x00000040
        /*0214*/ 	.short	0x0100
        /*0216*/ 	.byte	0x05
	.zero		1


	//   ....[17]....
        /*0218*/ 	.word	0x000006e0
        /*021c*/ 	.word	0x000000ff
        /*0220*/ 	.word	0x00000088
        /*0224*/ 	.short	0x0100
        /*0226*/ 	.byte	0x05
	.zero		1


	//   ....[18]....
        /*0228*/ 	.word	0x00000820
        /*022c*/ 	.word	0x000000ff
        /*0230*/ 	.word	0x00000090
        /*0234*/ 	.short	0x0100
        /*0236*/ 	.byte	0x07
	.zero		1


	//   ....[19]....
        /*0238*/ 	.word	0x00000830
        /*023c*/ 	.word	0x000000ff
        /*0240*/ 	.word	0x000000b0
        /*0244*/ 	.short	0x0100
        /*0246*/ 	.byte	0x07
	.zero		1


	//   ....[20]....
        /*0248*/ 	.word	0x00000840
        /*024c*/ 	.word	0x000000ff
        /*0250*/ 	.word	0x00000098
        /*0254*/ 	.short	0x0100
        /*0256*/ 	.byte	0x07
	.zero		1


	//   ....[21]....
        /*0258*/ 	.word	0x00000850
        /*025c*/ 	.word	0x000000ff
        /*0260*/ 	.word	0x000000b8
        /*0264*/ 	.short	0x0100
        /*0266*/ 	.byte	0x07
	.zero		1


	//   ....[22]....
        /*0268*/ 	.word	0x00000860
        /*026c*/ 	.word	0x000000ff
        /*0270*/ 	.word	0x000000a0
        /*0274*/ 	.short	0x0100
        /*0276*/ 	.byte	0x07
	.zero		1


	//   ....[23]....
        /*0278*/ 	.word	0x00000870
        /*027c*/ 	.word	0x000000ff
        /*0280*/ 	.word	0x000000c0
        /*0284*/ 	.short	0x0100
        /*0286*/ 	.byte	0x07
	.zero		1


	//   ....[24]....
        /*0288*/ 	.word	0x00000880
        /*028c*/ 	.word	0x000000ff
        /*0290*/ 	.word	0x000000a8
        /*0294*/ 	.short	0x0100
        /*0296*/ 	.byte	0x07
	.zero		1


	//   ....[25]....
        /*0298*/ 	.word	0x00000890
        /*029c*/ 	.word	0x000000ff
        /*02a0*/ 	.word	0x000000c8
        /*02a4*/ 	.short	0x0100
        /*02a6*/ 	.byte	0x07
	.zero		1


	//   ....[26]....
        /*02a8*/ 	.word	0x00000980
        /*02ac*/ 	.word	0x000000ff
        /*02b0*/ 	.word	0x000000d0
        /*02b4*/ 	.short	0x0100
        /*02b6*/ 	.byte	0x05
	.zero		1


	//   ....[27]....
        /*02b8*/ 	.word	0x00000990
        /*02bc*/ 	.word	0x000000ff
        /*02c0*/ 	.word	0x000000d8
        /*02c4*/ 	.short	0x0100
        /*02c6*/ 	.byte	0x05
	.zero		1


	//   ....[28]....
        /*02c8*/ 	.word	0x00000ad0
        /*02cc*/ 	.word	0x000000ff
        /*02d0*/ 	.word	0x000000e0
        /*02d4*/ 	.short	0x0100
        /*02d6*/ 	.byte	0x05
	.zero		1


	//   ....[29]....
        /*02d8*/ 	.word	0x00000ae0
        /*02dc*/ 	.word	0x000000ff
        /*02e0*/ 	.word	0x000000f0
        /*02e4*/ 	.short	0x0100
        /*02e6*/ 	.byte	0x05
	.zero		1


	//   ....[30]....
        /*02e8*/ 	.word	0x00000af0
        /*02ec*/ 	.word	0x000000ff
        /*02f0*/ 	.word	0x000000e8
        /*02f4*/ 	.short	0x0100
        /*02f6*/ 	.byte	0x05
	.zero		1


	//   ....[31]....
        /*02f8*/ 	.word	0x00000b00
        /*02fc*/ 	.word	0x000000ff
        /*0300*/ 	.word	0x000000f8
        /*0304*/ 	.short	0x0100
        /*0306*/ 	.byte	0x05
	.zero		1


	//   ....[32]....
        /*0308*/ 	.word	0x00000c30
        /*030c*/ 	.word	0x000000ff
        /*0310*/ 	.word	0x00000100
        /*0314*/ 	.short	0x0100
        /*0316*/ 	.byte	0x07
	.zero		1


	//   ....[33]....
        /*0318*/ 	.word	0x00000c40
        /*031c*/ 	.word	0x000000ff
        /*0320*/ 	.word	0x00000120
        /*0324*/ 	.short	0x0100
        /*0326*/ 	.byte	0x07
	.zero		1


	//   ....[34]....
        /*0328*/ 	.word	0x00000c50
        /*032c*/ 	.word	0x000000ff
        /*0330*/ 	.word	0x00000108
        /*0334*/ 	.short	0x0100
        /*0336*/ 	.byte	0x07
	.zero		1


	//   ....[35]....
        /*0338*/ 	.word	0x00000c60
        /*033c*/ 	.word	0x000000ff
        /*0340*/ 	.word	0x00000128
        /*0344*/ 	.short	0x0100
        /*0346*/ 	.byte	0x07
	.zero		1


	//   ....[36]....
        /*0348*/ 	.word	0x00000c70
        /*034c*/ 	.word	0x000000ff
        /*0350*/ 	.word	0x00000110
        /*0354*/ 	.short	0x0100
        /*0356*/ 	.byte	0x07
	.zero		1


	//   ....[37]....
        /*0358*/ 	.word	0x00000c80
        /*035c*/ 	.word	0x000000ff
        /*0360*/ 	.word	0x00000130
        /*0364*/ 	.short	0x0100
        /*0366*/ 	.byte	0x07
	.zero		1


	//   ....[38]....
        /*0368*/ 	.word	0x00000c90
        /*036c*/ 	.word	0x000000ff
        /*0370*/ 	.word	0x00000118
        /*0374*/ 	.short	0x0100
        /*0376*/ 	.byte	0x07
	.zero		1


	//   ....[39]....
        /*0378*/ 	.word	0x00000ca0
        /*037c*/ 	.word	0x000000ff
        /*0380*/ 	.word	0x00000138
        /*0384*/ 	.short	0x0100
        /*0386*/ 	.byte	0x07
	.zero		1


	//   ....[40]....
        /*0388*/ 	.word	0x00000d90
        /*038c*/ 	.word	0x000000ff
        /*0390*/ 	.word	0x00000140
        /*0394*/ 	.short	0x0100
        /*0396*/ 	.byte	0x05
	.zero		1


	//   ....[41]....
        /*0398*/ 	.word	0x00000da0
        /*039c*/ 	.word	0x000000ff
        /*03a0*/ 	.word	0x00000150
        /*03a4*/ 	.short	0x0100
        /*03a6*/ 	.byte	0x05
	.zero		1


	//   ....[42]....
        /*03a8*/ 	.word	0x00000db0
        /*03ac*/ 	.word	0x000000ff
        /*03b0*/ 	.word	0x00000148
        /*03b4*/ 	.short	0x0100
        /*03b6*/ 	.byte	0x05
	.zero		1


	//   ....[43]....
        /*03b8*/ 	.word	0x00000dc0
        /*03bc*/ 	.word	0x000000ff
        /*03c0*/ 	.word	0x00000158
        /*03c4*/ 	.short	0x0100
        /*03c6*/ 	.byte	0x05
	.zero		1


	//   ....[44]....
        /*03c8*/ 	.word	0x00001690
        /*03cc*/ 	.word	0x00000002
        /*03d0*/ 	.word	0x00000150
        /*03d4*/ 	.short	0x010a
        /*03d6*/ 	.byte	0xff
	.zero		1


	//   ....[45]....
        /*03d8*/ 	.word	0x000016c0
        /*03dc*/ 	.word	0x00000002
        /*03e0*/ 	.word	0x00000140
        /*03e4*/ 	.short	0x0101
        /*03e6*/ 	.byte	0xff
	.zero		1


	//   ....[46]....
        /*03e8*/ 	.word	0x00001790
        /*03ec*/ 	.word	0x000000ff
        /*03f0*/ 	.word	0x00000048
        /*03f4*/ 	.short	0x010a
        /*03f6*/ 	.byte	0x08
	.zero		1


	//   ....[47]....
        /*03f8*/ 	.word	0x00001830
        /*03fc*/ 	.word	0x000000ff
        /*0400*/ 	.word	0x00000048
        /*0404*/ 	.short	0x010a
        /*0406*/ 	.byte	0x21
	.zero		1


	//   ....[48]....
        /*0408*/ 	.word	0x00001980
        /*040c*/ 	.word	0x000000ff
        /*0410*/ 	.word	0x00000048
        /*0414*/ 	.short	0x010a
        /*0416*/ 	.byte	0x08
	.zero		1


	//   ....[49]....
        /*0418*/ 	.word	0x00001a90
        /*041c*/ 	.word	0x000000ff
        /*0420*/ 	.word	0x000000d8
        /*0424*/ 	.short	0x0101
        /*0426*/ 	.byte	0x04
	.zero		1


	//   ....[50]....
        /*0428*/ 	.word	0x00001ab0
        /*042c*/ 	.word	0x000000ff
        /*0430*/ 	.word	0x00000048
        /*0434*/ 	.short	0x010a
        /*0436*/ 	.byte	0x08
	.zero		1


	//   ....[51]....
        /*0438*/ 	.word	0x00001b30
        /*043c*/ 	.word	0x000000ff
        /*0440*/ 	.word	0x00000048
        /*0444*/ 	.short	0x010a
        /*0446*/ 	.byte	0x11
	.zero		1


	//   ....[52]....
        /*0448*/ 	.word	0x00001c80
        /*044c*/ 	.word	0x000000ff
        /*0450*/ 	.word	0x00000048
        /*0454*/ 	.short	0x010a
        /*0456*/ 	.byte	0x08
	.zero		1


	//   ....[53]....
        /*0458*/ 	.word	0x00001dc0
        /*045c*/ 	.word	0x00000002
        /*0460*/ 	.word	0x000000e0
        /*0464*/ 	.short	0x010a
        /*0466*/ 	.byte	0xff
	.zero		1


	//   ....[54]....
        /*0468*/ 	.word	0x00001e80
        /*046c*/ 	.word	0x00000002
        /*0470*/ 	.word	0x00000000
        /*0474*/ 	.short	0x0101
        /*0476*/ 	.byte	0xff
	.zero		1


	//   ....[55]....
        /*0478*/ 	.word	0x000023e0
        /*047c*/ 	.word	0x000000ff
        /*0480*/ 	.word	0x00000000
        /*0484*/ 	.short	0x010a
        /*0486*/ 	.byte	0x05
	.zero		1


	//   ....[56]....
        /*0488*/ 	.word	0x00002470
        /*048c*/ 	.word	0x000000ff
        /*0490*/ 	.word	0x00000000
        /*0494*/ 	.short	0x010a
        /*0496*/ 	.byte	0x05
	.zero		1


	//   ....[57]....
        /*0498*/ 	.word	0x00002500
        /*049c*/ 	.word	0x000000ff
        /*04a0*/ 	.word	0x00000000
        /*04a4*/ 	.short	0x010a
        /*04a6*/ 	.byte	0x05
	.zero		1


	//   ....[58]....
        /*04a8*/ 	.word	0x00002590
        /*04ac*/ 	.word	0x000000ff
        /*04b0*/ 	.word	0x00000000
        /*04b4*/ 	.short	0x010a
        /*04b6*/ 	.byte	0x05
	.zero		1


	//   ....[59]....
        /*04b8*/ 	.word	0x00002620
        /*04bc*/ 	.word	0x000000ff
        /*04c0*/ 	.word	0x00000000
        /*04c4*/ 	.short	0x010a
        /*04c6*/ 	.byte	0x05
	.zero		1


	//   ....[60]....
        /*04c8*/ 	.word	0x000026b0
        /*04cc*/ 	.word	0x000000ff
        /*04d0*/ 	.word	0x00000000
        /*04d4*/ 	.short	0x010a
        /*04d6*/ 	.byte	0x05
	.zero		1


	//   ....[61]....
        /*04d8*/ 	.word	0x00002740
        /*04dc*/ 	.word	0x000000ff
        /*04e0*/ 	.word	0x00000000
        /*04e4*/ 	.short	0x010a
        /*04e6*/ 	.byte	0x05
	.zero		1


	//   ....[62]....
        /*04e8*/ 	.word	0x000027d0
        /*04ec*/ 	.word	0x000000ff
        /*04f0*/ 	.word	0x00000000
        /*04f4*/ 	.short	0x010a
        /*04f6*/ 	.byte	0x05
	.zero		1


	//   ....[63]....
        /*04f8*/ 	.word	0x00002870
        /*04fc*/ 	.word	0x00000000
        /*0500*/ 	.word	0x00000000
        /*0504*/ 	.short	0x010a
        /*0506*/ 	.byte	0xff
	.zero		1


	//   ....[64]....
        /*0508*/ 	.word	0x00002990
        /*050c*/ 	.word	0x00000000
        /*0510*/ 	.word	0x00000140
        /*0514*/ 	.short	0x010a
        /*0516*/ 	.byte	0xff
	.zero		1


	//   ....[65]....
        /*0518*/ 	.word	0x00002a00
        /*051c*/ 	.word	0x00000000
        /*0520*/ 	.word	0x00000000
        /*0524*/ 	.short	0x0101
        /*0526*/ 	.byte	0xff
	.zero		1


	//   ....[66]....
        /*0528*/ 	.word	0x00002a20
        /*052c*/ 	.word	0x000000ff
        /*0530*/ 	.word	0x000000f0
        /*0534*/ 	.short	0x010a
        /*0536*/ 	.byte	0x05
	.zero		1


	//   ....[67]....
        /*0538*/ 	.word	0x00002b40
        /*053c*/ 	.word	0x00000000
        /*0540*/ 	.word	0x000000e0
        /*0544*/ 	.short	0x010a
        /*0546*/ 	.byte	0xff
	.zero		1


	//   ....[68]....
        /*0548*/ 	.word	0x00002c40
        /*054c*/ 	.word	0x00000000
        /*0550*/ 	.word	0x00000000
        /*0554*/ 	.short	0x0101
        /*0556*/ 	.byte	0xff
	.zero		1


	//   ....[69]....
        /*0558*/ 	.word	0x00002cd0
        /*055c*/ 	.word	0x000000ff
        /*0560*/ 	.word	0x000000f0
        /*0564*/ 	.short	0x0106
        /*0566*/ 	.byte	0x05
	.zero		1


	//   ....[70]....
        /*0568*/ 	.word	0x00002cf0
        /*056c*/ 	.word	0x000000ff
        /*0570*/ 	.word	0x000000f0
        /*0574*/ 	.short	0x010a
        /*0576*/ 	.byte	0x05
	.zero		1


	//   ....[71]....
        /*0578*/ 	.word	0x00002d80
        /*057c*/ 	.word	0x000000ff
        /*0580*/ 	.word	0x000000f0
        /*0584*/ 	.short	0x0106
        /*0586*/ 	.byte	0x04
	.zero		1


	//   ....[72]....
        /*0588*/ 	.word	0x00002dc0
        /*058c*/ 	.word	0x00000000
        /*0590*/ 	.word	0x000000f0
        /*0594*/ 	.short	0x010a
        /*0596*/ 	.byte	0xff
	.zero		1


	//   ....[73]....
        /*0598*/ 	.word	0x000032b0
        /*059c*/ 	.word	0x00000000
        /*05a0*/ 	.word	0x000000e0
        /*05a4*/ 	.short	0x010a
        /*05a6*/ 	.byte	0xff
	.zero		1


	//   ....[74]....
        /*05a8*/ 	.word	0x000033b0
        /*05ac*/ 	.word	0x00000003
        /*05b0*/ 	.word	0x00000000
        /*05b4*/ 	.short	0x0101
        /*05b6*/ 	.byte	0xff
	.zero		1


	//   ....[75]....
        /*05b8*/ 	.word	0x000033c0
        /*05bc*/ 	.word	0x000000ff
        /*05c0*/ 	.word	0x00000000
        /*05c4*/ 	.short	0x010a
        /*05c6*/ 	.byte	0x04
	.zero		1


	//   ....[76]....
        /*05c8*/ 	.word	0x00003440
        /*05cc*/ 	.word	0x000000ff
        /*05d0*/ 	.word	0x00000120
        /*05d4*/ 	.short	0x010a
        /*05d6*/ 	.byte	0x08
	.zero		1


	//   ....[77]....
        /*05d8*/ 	.word	0x00003520
        /*05dc*/ 	.word	0x000000ff
        /*05e0*/ 	.word	0x00000000
        /*05e4*/ 	.short	0x010a
        /*05e6*/ 	.byte	0x07
	.zero		1


	//   ....[78]....
        /*05e8*/ 	.word	0x00003660
        /*05ec*/ 	.word	0x000000ff
        /*05f0*/ 	.word	0x00000000
        /*05f4*/ 	.short	0x010a
        /*05f6*/ 	.byte	0x04
	.zero		1


	//   ....[79]....
        /*05f8*/ 	.word	0x00003850
        /*05fc*/ 	.word	0x000000ff
        /*0600*/ 	.word	0x00000000
        /*0604*/ 	.short	0x010a
        /*0606*/ 	.byte	0x05
	.zero		1


	//   ....[80]....
        /*0608*/ 	.word	0x000038e0
        /*060c*/ 	.word	0x000000ff
        /*0610*/ 	.word	0x00000000
        /*0614*/ 	.short	0x010a
        /*0616*/ 	.byte	0x05
	.zero		1


	//   ....[81]....
        /*0618*/ 	.word	0x00003970
        /*061c*/ 	.word	0x000000ff
        /*0620*/ 	.word	0x00000000
        /*0624*/ 	.short	0x010a
        /*0626*/ 	.byte	0x05
	.zero		1


	//   ....[82]....
        /*0628*/ 	.word	0x00003a00
        /*062c*/ 	.word	0x000000ff
        /*0630*/ 	.word	0x00000000
        /*0634*/ 	.short	0x010a
        /*0636*/ 	.byte	0x07
	.zero		1


	//   ....[83]....
        /*0638*/ 	.word	0x00003e80
        /*063c*/ 	.word	0x00000000
        /*0640*/ 	.word	0x000000e0
        /*0644*/ 	.short	0x010a
        /*0646*/ 	.byte	0xff
	.zero		1


	//   ....[84]....
        /*0648*/ 	.word	0x00003f40
        /*064c*/ 	.word	0x00000000
        /*0650*/ 	.word	0x00000000
        /*0654*/ 	.short	0x0101
        /*0656*/ 	.byte	0xff
	.zero		1


	//   ....[85]....
        /*0658*/ 	.word	0x00004260
        /*065c*/ 	.word	0x000000ff
        /*0660*/ 	.word	0x000000d8
        /*0664*/ 	.short	0x010a
        /*0666*/ 	.byte	0x07
	.zero		1


	//   ....[86]....
        /*0668*/ 	.word	0x00004450
        /*066c*/ 	.word	0x000000ff
        /*0670*/ 	.word	0x000000b0
        /*0674*/ 	.short	0x010a
        /*0676*/ 	.byte	0x07
	.zero		1


	//   ....[87]....
        /*0678*/ 	.word	0x000045c0
        /*067c*/ 	.word	0x000000ff
        /*0680*/ 	.word	0x00000090
        /*0684*/ 	.short	0x010b
        /*0686*/ 	.byte	0x07
	.zero		1


	//   ....[88]....
        /*0688*/ 	.word	0x000045d0
        /*068c*/ 	.word	0x000000ff
        /*0690*/ 	.word	0x00000000
        /*0694*/ 	.short	0x0101
        /*0696*/ 	.byte	0x08
	.zero		1


	//   ....[89]....
        /*0698*/ 	.word	0x000045e0
        /*069c*/ 	.word	0x000000ff
        /*06a0*/ 	.word	0x000000b8
        /*06a4*/ 	.short	0x010a
        /*06a6*/ 	.byte	0x07
	.zero		1


	//   ....[90]....
        /*06a8*/ 	.word	0x00004730
        /*06ac*/ 	.word	0x000000ff
        /*06b0*/ 	.word	0x00000098
        /*06b4*/ 	.short	0x010b
        /*06b6*/ 	.byte	0x07
	.zero		1


	//   ....[91]....
        /*06b8*/ 	.word	0x00004740
        /*06bc*/ 	.word	0x000000ff
        /*06c0*/ 	.word	0x00000000
        /*06c4*/ 	.short	0x0101
        /*06c6*/ 	.byte	0x08
	.zero		1


	//   ....[92]....
        /*06c8*/ 	.word	0x00004750
        /*06cc*/ 	.word	0x000000ff
        /*06d0*/ 	.word	0x000000c0
        /*06d4*/ 	.short	0x010a
        /*06d6*/ 	.byte	0x07
	.zero		1


	//   ....[93]....
        /*06d8*/ 	.word	0x000048d0
        /*06dc*/ 	.word	0x000000ff
        /*06e0*/ 	.word	0x000000a0
        /*06e4*/ 	.short	0x010b
        /*06e6*/ 	.byte	0x07
	.zero		1


	//   ....[94]....
        /*06e8*/ 	.word	0x00004910
        /*06ec*/ 	.word	0x000000ff
        /*06f0*/ 	.word	0x00000000
        /*06f4*/ 	.short	0x0101
        /*06f6*/ 	.byte	0x08
	.zero		1


	//   ....[95]....
        /*06f8*/ 	.word	0x00004950
        /*06fc*/ 	.word	0x000000ff
        /*0700*/ 	.word	0x000000c8
        /*0704*/ 	.short	0x010a
        /*0706*/ 	.byte	0x07
	.zero		1


	//   ....[96]....
        /*0708*/ 	.word	0x00004b90
        /*070c*/ 	.word	0x000000ff
        /*0710*/ 	.word	0x000000a8
        /*0714*/ 	.short	0x010b
        /*0716*/ 	.byte	0x07
	.zero		1


	//   ....[97]....
        /*0718*/ 	.word	0x00004bb0
        /*071c*/ 	.word	0x000000ff
        /*0720*/ 	.word	0x00000000
        /*0724*/ 	.short	0x0101
        /*0726*/ 	.byte	0x0d
	.zero		1


	//   ....[98]....
        /*0728*/ 	.word	0x00004be0
        /*072c*/ 	.word	0x000000ff
        /*0730*/ 	.word	0x000000b0
        /*0734*/ 	.short	0x010a
        /*0736*/ 	.byte	0x07
	.zero		1


	//   ....[99]....
        /*0738*/ 	.word	0x00004c00
        /*073c*/ 	.word	0x000000ff
        /*0740*/ 	.word	0x000000b8
        /*0744*/ 	.short	0x010a
        /*0746*/ 	.byte	0x07
	.zero		1


	//   ....[100]....
        /*0748*/ 	.word	0x00004c20
        /*074c*/ 	.word	0x000000ff
        /*0750*/ 	.word	0x000000c0
        /*0754*/ 	.short	0x010a
        /*0756*/ 	.byte	0x07
	.zero		1


	//   ....[101]....
        /*0758*/ 	.word	0x00004c60
        /*075c*/ 	.word	0x00000000
        /*0760*/ 	.word	0x000000c8
        /*0764*/ 	.short	0x010a
        /*0766*/ 	.byte	0xff
	.zero		1


	//   ....[102]....
        /*0768*/ 	.word	0x00004fc0
        /*076c*/ 	.word	0x00000000
        /*0770*/ 	.word	0x000000e0
        /*0774*/ 	.short	0x010a
        /*0776*/ 	.byte	0xff
	.zero		1


	//   ....[103]....
        /*0778*/ 	.word	0x000050d0
        /*077c*/ 	.word	0x00000000
        /*0780*/ 	.word	0x00000000
        /*0784*/ 	.short	0x0101
        /*0786*/ 	.byte	0xff
	.zero		1


	//   ....[104]....
        /*0788*/ 	.word	0x00005b50
        /*078c*/ 	.word	0x000000ff
        /*0790*/ 	.word	0x00000090
        /*0794*/ 	.short	0x010a
        /*0796*/ 	.byte	0x30
	.zero		1


	//   ....[105]....
        /*0798*/ 	.word	0x00005b90
        /*079c*/ 	.word	0x00000040
        /*07a0*/ 	.word	0x00000100
        /*07a4*/ 	.short	0x010a
        /*07a6*/ 	.byte	0xff
	.zero		1


	//   ....[106]....
        /*07a8*/ 	.word	0x00005d00
        /*07ac*/ 	.word	0x000000ff
        /*07b0*/ 	.word	0x00000090
        /*07b4*/ 	.short	0x010a
        /*07b6*/ 	.byte	0x30
	.zero		1


	//   ....[107]....
        /*07b8*/ 	.word	0x00005e00
        /*07bc*/ 	.word	0x00000040
        /*07c0*/ 	.word	0x00000100
        /*07c4*/ 	.short	0x010a
        /*07c6*/ 	.byte	0xff
	.zero		1


	//   ....[108]....
        /*07c8*/ 	.word	0x00006900
        /*07cc*/ 	.word	0x00000000
        /*07d0*/ 	.word	0x00000000
        /*07d4*/ 	.short	0x0101
        /*07d6*/ 	.byte	0xff
	.zero		1


	//   ....[109]....
        /*07d8*/ 	.word	0x00006910
        /*07dc*/ 	.word	0x00000002
        /*07e0*/ 	.word	0x00000090
        /*07e4*/ 	.short	0x010a
        /*07e6*/ 	.byte	0xff
	.zero		1


	//   ....[110]....
        /*07e8*/ 	.word	0x000069e0
        /*07ec*/ 	.word	0x00000002
        /*07f0*/ 	.word	0x00000090
        /*07f4*/ 	.short	0x010a
        /*07f6*/ 	.byte	0xff
	.zero		1


	//   ....[111]....
        /*07f8*/ 	.word	0x00007560
        /*07fc*/ 	.word	0x0000004a
        /*0800*/ 	.word	0x00000000
        /*0804*/ 	.short	0x0101
        /*0806*/ 	.byte	0xff
	.zero		1


	//   ....[112]....
        /*0808*/ 	.word	0x00007580
        /*080c*/ 	.word	0x00000000
        /*0810*/ 	.word	0x00000090
        /*0814*/ 	.short	0x010a
        /*0816*/ 	.byte	0xff
	.zero		1


	//   ....[113]....
        /*0818*/ 	.word	0x00007640
        /*081c*/ 	.word	0x00000000
        /*0820*/ 	.word	0x00000090
        /*0824*/ 	.short	0x010a
        /*0826*/ 	.byte	0xff
	.zero		1


	//   ....[114]....
        /*0828*/ 	.word	0x000081c0
        /*082c*/ 	.word	0x0000004a
        /*0830*/ 	.word	0x00000000
        /*0834*/ 	.short	0x0101
        /*0836*/ 	.byte	0xff
	.zero		1


	//   ....[115]....
        /*0838*/ 	.word	0x000081e0
        /*083c*/ 	.word	0x00000002
        /*0840*/ 	.word	0x00000090
        /*0844*/ 	.short	0x010a
        /*0846*/ 	.byte	0xff
	.zero		1


	//   ....[116]....
        /*0848*/ 	.word	0x000082a0
        /*084c*/ 	.word	0x00000002
        /*0850*/ 	.word	0x00000090
        /*0854*/ 	.short	0x010a
        /*0856*/ 	.byte	0xff
	.zero		1


	//   ....[117]....
        /*0858*/ 	.word	0x00008600
        /*085c*/ 	.word	0x000000ff
        /*0860*/ 	.word	0x00000000
        /*0864*/ 	.short	0x0101
        /*0866*/ 	.byte	0x05
	.zero		1


	//   ....[118]....
        /*0868*/ 	.word	0x00008e80
        /*086c*/ 	.word	0x00000000
        /*0870*/ 	.word	0x00000000
        /*0874*/ 	.short	0x0101
        /*0876*/ 	.byte	0xff
	.zero		1


	//   ....[119]....
        /*0878*/ 	.word	0x000090f0
        /*087c*/ 	.word	0x000000ff
        /*0880*/ 	.word	0x00000000
        /*0884*/ 	.short	0x0101
        /*0886*/ 	.byte	0x04
	.zero		1


	//   ....[120]....
        /*0888*/ 	.word	0x00009110
        /*088c*/ 	.word	0x00000002
        /*0890*/ 	.word	0x00000150
        /*0894*/ 	.short	0x010a
        /*0896*/ 	.byte	0xff
	.zero		1


	//   ....[121]....
        /*0898*/ 	.word	0x00009170
        /*089c*/ 	.word	0x00000002
        /*08a0*/ 	.word	0x00000048
        /*08a4*/ 	.short	0x010a
        /*08a6*/ 	.byte	0xff
	.zero		1


	//   ....[122]....
        /*08a8*/ 	.word	0x000091d0
        /*08ac*/ 	.word	0x00000002
        /*08b0*/ 	.word	0x00000048
        /*08b4*/ 	.short	0x010a
        /*08b6*/ 	.byte	0xff
	.zero		1


	//   ....[123]....
        /*08b8*/ 	.word	0x00009220
        /*08bc*/ 	.word	0x00000002
        /*08c0*/ 	.word	0x000000e0
        /*08c4*/ 	.short	0x010a
        /*08c6*/ 	.byte	0xff
	.zero		1


	//   ....[124]....
        /*08c8*/ 	.word	0x00009280
        /*08cc*/ 	.word	0x00000000
        /*08d0*/ 	.word	0x00000000
        /*08d4*/ 	.short	0x010a
        /*08d6*/ 	.byte	0xff
	.zero		1


	//   ....[125]....
        /*08d8*/ 	.word	0x000092e0
        /*08dc*/ 	.word	0x00000000
        /*08e0*/ 	.word	0x00000000
        /*08e4*/ 	.short	0x010a
        /*08e6*/ 	.byte	0xff
	.zero		1


	//   ....[126]....
        /*08e8*/ 	.word	0x00009340
        /*08ec*/ 	.word	0x00000000
        /*08f0*/ 	.word	0x00000000
        /*08f4*/ 	.short	0x010a
        /*08f6*/ 	.byte	0xff
	.zero		1


	//   ....[127]....
        /*08f8*/ 	.word	0x000093a0
        /*08fc*/ 	.word	0x00000000
        /*0900*/ 	.word	0x00000000
        /*0904*/ 	.short	0x010a
        /*0906*/ 	.byte	0xff
	.zero		1


	//   ....[128]....
        /*0908*/ 	.word	0x00009400
        /*090c*/ 	.word	0x00000000
        /*0910*/ 	.word	0x00000000
        /*0914*/ 	.short	0x010a
        /*0916*/ 	.byte	0xff
	.zero		1


	//   ....[129]....
        /*0918*/ 	.word	0x00009460
        /*091c*/ 	.word	0x00000000
        /*0920*/ 	.word	0x00000000
        /*0924*/ 	.short	0x010a
        /*0926*/ 	.byte	0xff
	.zero		1


	//   ....[130]....
        /*0928*/ 	.word	0x000094c0
        /*092c*/ 	.word	0x00000000
        /*0930*/ 	.word	0x00000000
        /*0934*/ 	.short	0x010a
        /*0936*/ 	.byte	0xff
	.zero		1


	//   ....[131]....
        /*0938*/ 	.word	0x00009520
        /*093c*/ 	.word	0x00000000
        /*0940*/ 	.word	0x00000000
        /*0944*/ 	.short	0x010a
        /*0946*/ 	.byte	0xff
	.zero		1


	//   ....[132]....
        /*0948*/ 	.word	0x00009570
        /*094c*/ 	.word	0x00000000
        /*0950*/ 	.word	0x00000140
        /*0954*/ 	.short	0x010a
        /*0956*/ 	.byte	0xff
	.zero		1


	//   ....[133]....
        /*0958*/ 	.word	0x000095d0
        /*095c*/ 	.word	0x00000000
        /*0960*/ 	.word	0x000000f0
        /*0964*/ 	.short	0x010a
        /*0966*/ 	.byte	0xff
	.zero		1


	//   ....[134]....
        /*0968*/ 	.word	0x00009620
        /*096c*/ 	.word	0x00000000
        /*0970*/ 	.word	0x000000e0
        /*0974*/ 	.short	0x010a
        /*0976*/ 	.byte	0xff
	.zero		1


	//   ....[135]....
        /*0978*/ 	.word	0x00009680
        /*097c*/ 	.word	0x00000000
        /*0980*/ 	.word	0x000000f0
        /*0984*/ 	.short	0x010a
        /*0986*/ 	.byte	0xff
	.zero		1


	//   ....[136]....
        /*0988*/ 	.word	0x000096d0
        /*098c*/ 	.word	0x00000000
        /*0990*/ 	.word	0x000000e0
        /*0994*/ 	.short	0x010a
        /*0996*/ 	.byte	0xff
	.zero		1


	//   ....[137]....
        /*0998*/ 	.word	0x00009730
        /*099c*/ 	.word	0x00000002
        /*09a0*/ 	.word	0x00000120
        /*09a4*/ 	.short	0x010a
        /*09a6*/ 	.byte	0xff
	.zero		1


	//   ....[138]....
        /*09a8*/ 	.word	0x00009790
        /*09ac*/ 	.word	0x00000000
        /*09b0*/ 	.word	0x00000000
        /*09b4*/ 	.short	0x010a
        /*09b6*/ 	.byte	0xff
	.zero		1


	//   ....[139]....
        /*09b8*/ 	.word	0x000097f0
        /*09bc*/ 	.word	0x00000000
        /*09c0*/ 	.word	0x00000000
        /*09c4*/ 	.short	0x010a
        /*09c6*/ 	.byte	0xff
	.zero		1


	//   ....[140]....
        /*09c8*/ 	.word	0x00009850
        /*09cc*/ 	.word	0x00000000
        /*09d0*/ 	.word	0x00000000
        /*09d4*/ 	.short	0x010a
        /*09d6*/ 	.byte	0xff
	.zero		1


	//   ....[141]....
        /*09d8*/ 	.word	0x000098b0
        /*09dc*/ 	.word	0x00000000
        /*09e0*/ 	.word	0x00000000
        /*09e4*/ 	.short	0x010a
        /*09e6*/ 	.byte	0xff
	.zero		1


	//   ....[142]....
        /*09e8*/ 	.word	0x00009910
        /*09ec*/ 	.word	0x00000000
        /*09f0*/ 	.word	0x00000000
        /*09f4*/ 	.short	0x010a
        /*09f6*/ 	.byte	0xff
	.zero		1


	//   ....[143]....
        /*09f8*/ 	.word	0x00009960
        /*09fc*/ 	.word	0x00000000
        /*0a00*/ 	.word	0x000000e0
        /*0a04*/ 	.short	0x010a
        /*0a06*/ 	.byte	0xff
	.zero		1


	//   ....[144]....
        /*0a08*/ 	.word	0x000099c0
        /*0a0c*/ 	.word	0x00000000
        /*0a10*/ 	.word	0x000000d8
        /*0a14*/ 	.short	0x010a
        /*0a16*/ 	.byte	0xff
	.zero		1


	//   ....[145]....
        /*0a18*/ 	.word	0x00009a20
        /*0a1c*/ 	.word	0x00000000
        /*0a20*/ 	.word	0x000000b0
        /*0a24*/ 	.short	0x010a
        /*0a26*/ 	.byte	0xff
	.zero		1


	//   ....[146]....
        /*0a28*/ 	.word	0x00009a80
        /*0a2c*/ 	.word	0x00000000
        /*0a30*/ 	.word	0x000000b8
        /*0a34*/ 	.short	0x010a
        /*0a36*/ 	.byte	0xff
	.zero		1


	//   ....[147]....
        /*0a38*/ 	.word	0x00009ae0
        /*0a3c*/ 	.word	0x00000000
        /*0a40*/ 	.word	0x000000c0
        /*0a44*/ 	.short	0x010a
        /*0a46*/ 	.byte	0xff
	.zero		1


	//   ....[148]....
        /*0a48*/ 	.word	0x00009b40
        /*0a4c*/ 	.word	0x00000000
        /*0a50*/ 	.word	0x000000c8
        /*0a54*/ 	.short	0x010a
        /*0a56*/ 	.byte	0xff
	.zero		1


	//   ....[149]....
        /*0a58*/ 	.word	0x00009ba0
        /*0a5c*/ 	.word	0x00000000
        /*0a60*/ 	.word	0x000000b0
        /*0a64*/ 	.short	0x010a
        /*0a66*/ 	.byte	0xff
	.zero		1


	//   ....[150]....
        /*0a68*/ 	.word	0x00009c00
        /*0a6c*/ 	.word	0x00000000
        /*0a70*/ 	.word	0x000000b8
        /*0a74*/ 	.short	0x010a
        /*0a76*/ 	.byte	0xff
	.zero		1


	//   ....[151]....
        /*0a78*/ 	.word	0x00009c60
        /*0a7c*/ 	.word	0x00000000
        /*0a80*/ 	.word	0x000000c0
        /*0a84*/ 	.short	0x010a
        /*0a86*/ 	.byte	0xff
	.zero		1


	//   ....[152]....
        /*0a88*/ 	.word	0x00009cb0
        /*0a8c*/ 	.word	0x00000000
        /*0a90*/ 	.word	0x000000e0
        /*0a94*/ 	.short	0x010a
        /*0a96*/ 	.byte	0xff
	.zero		1


	//   ....[153]....
        /*0a98*/ 	.word	0x00009d10
        /*0a9c*/ 	.word	0x00000000
        /*0aa0*/ 	.word	0x00000090
        /*0aa4*/ 	.short	0x010a
        /*0aa6*/ 	.byte	0xff
	.zero		1


	//   ....[154]....
        /*0aa8*/ 	.word	0x00009d60
        /*0aac*/ 	.word	0x00000040
        /*0ab0*/ 	.word	0x00000100
        /*0ab4*/ 	.short	0x010a
        /*0ab6*/ 	.byte	0xff
	.zero		1


	//   ....[155]....
        /*0ab8*/ 	.word	0x00009db0
        /*0abc*/ 	.word	0x00000002
        /*0ac0*/ 	.word	0x00000090
        /*0ac4*/ 	.short	0x010a
        /*0ac6*/ 	.byte	0xff
	.zero		1


	//   ....[156]....
        /*0ac8*/ 	.word	0x00009e00
        /*0acc*/ 	.word	0x00000000
        /*0ad0*/ 	.word	0x00000090
        /*0ad4*/ 	.short	0x010a
        /*0ad6*/ 	.byte	0xff
	.zero		1


	//   ....[157]....
        /*0ad8*/ 	.word	0x00009e50
        /*0adc*/ 	.word	0x00000002
        /*0ae0*/ 	.word	0x00000090
        /*0ae4*/ 	.short	0x010a
        /*0ae6*/ 	.byte	0xff
	.zero		1


	//----- nvinfo : EIATTR_NUM_MBARRIERS
	.align		4
.L_47:
        /*0ae8*/ 	.byte	0x03, 0x38
        /*0aea*/ 	.short	0x002c


	//----- nvinfo : EIATTR_EXIT_INSTR_OFFSETS
	.align		4
        /*0aec*/ 	.byte	0x04, 0x1c
        /*0aee*/ 	.short	(.L_49 - .L_48)


	//   ....[0]....
.L_48:
        /*0af0*/ 	.word	0x000028a0


	//   ....[1]....
        /*0af4*/ 	.word	0x00002d90


	//   ....[2]....
        /*0af8*/ 	.word	0x00002df0


	//   ....[3]....
        /*0afc*/ 	.word	0x00003c60


	//   ....[4]....
        /*0b00*/ 	.word	0x00004c90


	//   ....[5]....
        /*0b04*/ 	.word	0x00004cd0


	//   ....[6]....
        /*0b08*/ 	.word	0x00008fe0


	//   ....[7]....
        /*0b0c*/ 	.word	0x00009060


	//   ....[8]....
        /*0b10*/ 	.word	0x00009090


	//   ....[9]....
        /*0b14*/ 	.word	0x00009100


	//----- nvinfo : EIATTR_MAX_THREADS
	.align		4
.L_49:
        /*0b18*/ 	.byte	0x04, 0x05
        /*0b1a*/ 	.short	(.L_51 - .L_50)
.L_50:
        /*0b1c*/ 	.word	0x00000100
        /*0b20*/ 	.word	0x00000001
        /*0b24*/ 	.word	0x00000001


	//----- nvinfo : EIATTR_CRS_STACK_SIZE
	.align		4
.L_51:
        /*0b28*/ 	.byte	0x04, 0x1e
        /*0b2a*/ 	.short	(.L_53 - .L_52)
.L_52:
        /*0b2c*/ 	.word	0x00000000


	//----- nvinfo : EIATTR_CBANK_PARAM_SIZE
	.align		4
.L_53:
        /*0b30*/ 	.byte	0x03, 0x19
        /*0b32*/ 	.short	0x0800


	//----- nvinfo : EIATTR_PARAM_CBANK
	.align		4
        /*0b34*/ 	.byte	0x04, 0x0a
        /*0b36*/ 	.short	(.L_55 - .L_54)
	.align		4
.L_54:
        /*0b38*/ 	.word	index@(.nv.constant0._ZN7cutlass13device_kernelINS_4gemm6kernel13GemmUniversalIN4cute5tupleIJiiiiEEENS1_10collective13CollectiveMmaINS1_35MainloopSm100TmaUmmaWarpSpecializedILi9ELi2ELi4ENS5_IJNS4_1CILi1EEESB_SB_EEEEENS5_IJNSA_ILi64EEENSA_ILi256EEENSA_ILi32EEEEEENS_6half_tENS5_IJSB_llEEESI_NS5_IJlSB_lEEENS4_8TiledMMAINS4_8MMA_AtomIJNS4_20SM100_MMA_F16BF16_SSISI_SI_fLi64ELi256ELNS4_4UMMA5MajorE1ELSP_0ELNSO_7ScaleInE0ELSQ_0EEEEEENS4_6LayoutISC_NS5_IJNSA_ILi0EEESU_SU_EEEEENS5_IJNS4_10UnderscoreESX_SX_EEEEENS4_13SM90_TMA_LOADENS4_14ComposedLayoutINS4_7SwizzleILi3ELi4ELi3EEENS4_18smem_ptr_flag_bitsILi16EEENST_INS5_IJSE_NSA_ILi8EEEEEENS5_IJSB_SE_EEEEEEEvNS4_8identityES10_NS11_INS12_ILi2ELi4ELi3EEES15_NST_INS5_IJS16_SG_EEENS5_IJSG_SB_EEEEEEEvS1B_EENS_8epilogue10collective18CollectiveEpilogueINS1I_23Sm100TmaWarpSpecializedILi4ELi2ELi32ELb1ELb0EEEJSH_NS5_IJNST_ISE_SB_EES1N_EEESI_SK_SI_SK_NS1I_6fusion15FusionCallbacksIS1M_NS1P_17LinearCombinationISI_fSI_fLNS_15FloatRoundStyleE2EEESH_S1O_JEEENS4_5SM1004TMEM4LOAD26SM100_TMEM_LOAD_16dp256b8xES10_NS11_IS13_S15_NST_INS5_IJS16_SE_EEENS5_IJSE_SB_EEEEEEENS4_17SM75_U32x4_LDSM_NENS4_14SM90_TMA_STOREES22_NS4_17SM90_U32x4_STSM_NENS4_39AutoVectorizingCopyWithAssumedAlignmentILi128EEEEEEvvEEEEvNT_6ParamsE)
        /*0b3c*/ 	.short	0x0380
        /*0b3e*/ 	.short	0x0800


	//----- nvinfo : EIATTR_SW_WAR
	.align		4
.L_55:
        /*0b40*/ 	.byte	0x04, 0x36
        /*0b42*/ 	.short	(.L_57 - .L_56)
.L_56:
        /*0b44*/ 	.word	0x00000008
.L_57:


//--------------------- .nv.callgraph             --------------------------
	.section	.nv.callgraph,"",@"SHT_CUDA_CALLGRAPH"
	.align	4
	.sectionentsize	8
	.align		4
        /*0000*/ 	.word	0x00000000
	.align		4
        /*0004*/ 	.word	0xffffffff
	.align		4
        /*0008*/ 	.word	index@(_ZN7cutlass13device_kernelINS_4gemm6kernel13GemmUniversalIN4cute5tupleIJiiiiEEENS1_10collective13CollectiveMmaINS1_35MainloopSm100TmaUmmaWarpSpecializedILi9ELi2ELi4ENS5_IJNS4_1CILi1EEESB_SB_EEEEENS5_IJNSA_ILi64EEENSA_ILi256EEENSA_ILi32EEEEEENS_6half_tENS5_IJSB_llEEESI_NS5_IJlSB_lEEENS4_8TiledMMAINS4_8MMA_AtomIJNS4_20SM100_MMA_F16BF16_SSISI_SI_fLi64ELi256ELNS4_4UMMA5MajorE1ELSP_0ELNSO_7ScaleInE0ELSQ_0EEEEEENS4_6LayoutISC_NS5_IJNSA_ILi0EEESU_SU_EEEEENS5_IJNS4_10UnderscoreESX_SX_EEEEENS4_13SM90_TMA_LOADENS4_14ComposedLayoutINS4_7SwizzleILi3ELi4ELi3EEENS4_18smem_ptr_flag_bitsILi16EEENST_INS5_IJSE_NSA_ILi8EEEEEENS5_IJSB_SE_EEEEEEEvNS4_8identityES10_NS11_INS12_ILi2ELi4ELi3EEES15_NST_INS5_IJS16_SG_EEENS5_IJSG_SB_EEEEEEEvS1B_EENS_8epilogue10collective18CollectiveEpilogueINS1I_23Sm100TmaWarpSpecializedILi4ELi2ELi32ELb1ELb0EEEJSH_NS5_IJNST_ISE_SB_EES1N_EEESI_SK_SI_SK_NS1I_6fusion15FusionCallbacksIS1M_NS1P_17LinearCombinationISI_fSI_fLNS_15FloatRoundStyleE2EEESH_S1O_JEEENS4_5SM1004TMEM4LOAD26SM100_TMEM_LOAD_16dp256b8xES10_NS11_IS13_S15_NST_INS5_IJS16_SE_EEENS5_IJSE_SB_EEEEEEENS4_17SM75_U32x4_LDSM_NENS4_14SM90_TMA_STOREES22_NS4_17SM90_U32x4_STSM_NENS4_39AutoVectorizingCopyWithAssumedAlignmentILi128EEEEEEvvEEEEvNT_6ParamsE)
	.align		4
        /*000c*/ 	.word	index@(__assertfail)
	.align		4
        /*0010*/ 	.word	0x00000000
	.align		4
        /*0014*/ 	.word	0xfffffffe
	.align		4
        /*0018*/ 	.word	0x00000000
	.align		4
        /*001c*/ 	.word	0xfffffffd
	.align		4
        /*0020*/ 	.word	0x00000000
	.align		4
        /*0024*/ 	.word	0xfffffffc


//--------------------- .nv.constant4             --------------------------
	.section	.nv.constant4,"a",@progbits
	.align	8
	.align		8
.nv.constant4:
        /*0000*/ 	.dword	__assertfail
	.align		8
        /*0008*/ 	.dword	__unnamed_1
	.align		8
        /*0010*/ 	.dword	__unnamed_2
	.align		8
        /*0018*/ 	.dword	_ZN40_INTERNAL_2a9cc7eb_4_k_cu_19fb6fc5_340764cuda3std3__45__cpo5beginE
	.align		8
        /*0020*/ 	.dword	_ZN40_INTERNAL_2a9cc7eb_4_k_cu_19fb6fc5_340764cuda3std3__45__cpo3endE
	.align		8
        /*0028*/ 	.dword	_ZN40_INTERNAL_2a9cc7eb_4_k_cu_19fb6fc5_340764cuda3std3__45__cpo6cbeginE
	.align		8
        /*0030*/ 	.dword	_ZN40_INTERNAL_2a9cc7eb_4_k_cu_19fb6fc5_340764cuda3std3__45__cpo4cendE
	.align		8
        /*0038*/ 	.dword	_ZN40_INTERNAL_2a9cc7eb_4_k_cu_19fb6fc5_340764cuda3std3__442_GLOBAL__N__2a9cc7eb_4_k_cu_19fb6fc5_340766ignoreE
	.align		8
        /*0040*/ 	.dword	_ZN40_INTERNAL_2a9cc7eb_4_k_cu_19fb6fc5_340764cuda3std3__419piecewise_constructE
	.align		8
        /*0048*/ 	.dword	_ZN40_INTERNAL_2a9cc7eb_4_k_cu_19fb6fc5_340764cuda3std3__48in_placeE
	.align		8
        /*0050*/ 	.dword	_ZN40_INTERNAL_2a9cc7eb_4_k_cu_19fb6fc5_340764cuda3std6ranges3__45__cpo4swapE
	.align		8
        /*0058*/ 	.dword	_ZN40_INTERNAL_2a9cc7eb_4_k_cu_19fb6fc5_340764cuda3std6ranges3__45__cpo9iter_moveE
	.align		8
        /*0060*/ 	.dword	_ZN40_INTERNAL_2a9cc7eb_4_k_cu_19fb6fc5_340764cute7productE
	.align		8
        /*0068*/ 	.dword	_ZN40_INTERNAL_2a9cc7eb_4_k_cu_19fb6fc5_340764cute1_E
	.align		8
        /*0070*/ 	.dword	$str$25
	.align		8
        /*0078*/ 	.dword	$str$26
	.align		8
        /*0080*/ 	.dword	$str$27
	.align		8
        /*0088*/ 	.dword	$str$28


//--------------------- .text._ZN7cutlass13device_kernelINS_4gemm6kernel13GemmUniversalIN4cute5tupleIJiiiiEEENS1_10collective13CollectiveMmaINS1_35MainloopSm100TmaUmmaWarpSpecializedILi9ELi2ELi4ENS5_IJNS4_1CILi1EEESB_SB_EEEEENS5_IJNSA_ILi64EEENSA_ILi256EEENSA_ILi32EEEEEENS_6half_tENS5_IJSB_llEEESI_NS5_IJlSB_lEEENS4_8TiledMMAINS4_8MMA_AtomIJNS4_20SM100_MMA_F16BF16_SSISI_SI_fLi64ELi256ELNS4_4UMMA5MajorE1ELSP_0ELNSO_7ScaleInE0ELSQ_0EEEEEENS4_6LayoutISC_NS5_IJNSA_ILi0EEESU_SU_EEEEENS5_IJNS4_10UnderscoreESX_SX_EEEEENS4_13SM90_TMA_LOADENS4_14ComposedLayoutINS4_7SwizzleILi3ELi4ELi3EEENS4_18smem_ptr_flag_bitsILi16EEENST_INS5_IJSE_NSA_ILi8EEEEEENS5_IJSB_SE_EEEEEEEvNS4_8identityES10_NS11_INS12_ILi2ELi4ELi3EEES15_NST_INS5_IJS16_SG_EEENS5_IJSG_SB_EEEEEEEvS1B_EENS_8epilogue10collective18CollectiveEpilogueINS1I_23Sm100TmaWarpSpecializedILi4ELi2ELi32ELb1ELb0EEEJSH_NS5_IJNST_ISE_SB_EES1N_EEESI_SK_SI_SK_NS1I_6fusion15FusionCallbacksIS1M_NS1P_17LinearCombinationISI_fSI_fLNS_15FloatRoundStyleE2EEESH_S1O_JEEENS4_5SM1004TMEM4LOAD26SM100_TMEM_LOAD_16dp256b8xES10_NS11_IS13_S15_NST_INS5_IJS16_SE_EEENS5_IJSE_SB_EEEEEEENS4_17SM75_U32x4_LDSM_NENS4_14SM90_TMA_STOREES22_NS4_17SM90_U32x4_STSM_NENS4_39AutoVectorizingCopyWithAssumedAlignmentILi128EEEEEEvvEEEEvNT_6ParamsE --------------------------
	.section	.text._ZN7cutlass13device_kernelINS_4gemm6kernel13GemmUniversalIN4cute5tupleIJiiiiEEENS1_10collective13CollectiveMmaINS1_35MainloopSm100TmaUmmaWarpSpecializedILi9ELi2ELi4ENS5_IJNS4_1CILi1EEESB_SB_EEEEENS5_IJNSA_ILi64EEENSA_ILi256EEENSA_ILi32EEEEEENS_6half_tENS5_IJSB_llEEESI_NS5_IJlSB_lEEENS4_8TiledMMAINS4_8MMA_AtomIJNS4_20SM100_MMA_F16BF16_SSISI_SI_fLi64ELi256ELNS4_4UMMA5MajorE1ELSP_0ELNSO_7ScaleInE0ELSQ_0EEEEEENS4_6LayoutISC_NS5_IJNSA_ILi0EEESU_SU_EEEEENS5_IJNS4_10UnderscoreESX_SX_EEEEENS4_13SM90_TMA_LOADENS4_14ComposedLayoutINS4_7SwizzleILi3ELi4ELi3EEENS4_18smem_ptr_flag_bitsILi16EEENST_INS5_IJSE_NSA_ILi8EEEEEENS5_IJSB_SE_EEEEEEEvNS4_8identityES10_NS11_INS12_ILi2ELi4ELi3EEES15_NST_INS5_IJS16_SG_EEENS5_IJSG_SB_EEEEEEEvS1B_EENS_8epilogue10collective18CollectiveEpilogueINS1I_23Sm100TmaWarpSpecializedILi4ELi2ELi32ELb1ELb0EEEJSH_NS5_IJNST_ISE_SB_EES1N_EEESI_SK_SI_SK_NS1I_6fusion15FusionCallbacksIS1M_NS1P_17LinearCombinationISI_fSI_fLNS_15FloatRoundStyleE2EEESH_S1O_JEEENS4_5SM1004TMEM4LOAD26SM100_TMEM_LOAD_16dp256b8xES10_NS11_IS13_S15_NST_INS5_IJS16_SE_EEENS5_IJSE_SB_EEEEEEENS4_17SM75_U32x4_LDSM_NENS4_14SM90_TMA_STOREES22_NS4_17SM90_U32x4_STSM_NENS4_39AutoVectorizingCopyWithAssumedAlignmentILi128EEEEEEvvEEEEvNT_6ParamsE,"ax",@progbits
	.align	128
.text._ZN7cutlass13device_kernelINS_4gemm6kernel13GemmUniversalIN4cute5tupleIJiiiiEEENS1_10collective13CollectiveMmaINS1_35MainloopSm100TmaUmmaWarpSpecializedILi9ELi2ELi4ENS5_IJNS4_1CILi1EEESB_SB_EEEEENS5_IJNSA_ILi64EEENSA_ILi256EEENSA_ILi32EEEEEENS_6half_tENS5_IJSB_llEEESI_NS5_IJlSB_lEEENS4_8TiledMMAINS4_8MMA_AtomIJNS4_20SM100_MMA_F16BF16_SSISI_SI_fLi64ELi256ELNS4_4UMMA5MajorE1ELSP_0ELNSO_7ScaleInE0ELSQ_0EEEEEENS4_6LayoutISC_NS5_IJNSA_ILi0EEESU_SU_EEEEENS5_IJNS4_10UnderscoreESX_SX_EEEEENS4_13SM90_TMA_LOADENS4_14ComposedLayoutINS4_7SwizzleILi3ELi4ELi3EEENS4_18smem_ptr_flag_bitsILi16EEENST_INS5_IJSE_NSA_ILi8EEEEEENS5_IJSB_SE_EEEEEEEvNS4_8identityES10_NS11_INS12_ILi2ELi4ELi3EEES15_NST_INS5_IJS16_SG_EEENS5_IJSG_SB_EEEEEEEvS1B_EENS_8epilogue10collective18CollectiveEpilogueINS1I_23Sm100TmaWarpSpecializedILi4ELi2ELi32ELb1ELb0EEEJSH_NS5_IJNST_ISE_SB_EES1N_EEESI_SK_SI_SK_NS1I_6fusion15FusionCallbacksIS1M_NS1P_17LinearCombinationISI_fSI_fLNS_15FloatRoundStyleE2EEESH_S1O_JEEENS4_5SM1004TMEM4LOAD26SM100_TMEM_LOAD_16dp256b8xES10_NS11_IS13_S15_NST_INS5_IJS16_SE_EEENS5_IJSE_SB_EEEEEEENS4_17SM75_U32x4_LDSM_NENS4_14SM90_TMA_STOREES22_NS4_17SM90_U32x4_STSM_NENS4_39AutoVectorizingCopyWithAssumedAlignmentILi128EEEEEEvvEEEEvNT_6ParamsE:
        .type           _ZN7cutlass13device_kernelINS_4gemm6kernel13GemmUniversalIN4cute5tupleIJiiiiEEENS1_10collective13CollectiveMmaINS1_35MainloopSm100TmaUmmaWarpSpecializedILi9ELi2ELi4ENS5_IJNS4_1CILi1EEESB_SB_EEEEENS5_IJNSA_ILi64EEENSA_ILi256EEENSA_ILi32EEEEEENS_6half_tENS5_IJSB_llEEESI_NS5_IJlSB_lEEENS4_8TiledMMAINS4_8MMA_AtomIJNS4_20SM100_MMA_F16BF16_SSISI_SI_fLi64ELi256ELNS4_4UMMA5MajorE1ELSP_0ELNSO_7ScaleInE0ELSQ_0EEEEEENS4_6LayoutISC_NS5_IJNSA_ILi0EEESU_SU_EEEEENS5_IJNS4_10UnderscoreESX_SX_EEEEENS4_13SM90_TMA_LOADENS4_14ComposedLayoutINS4_7SwizzleILi3ELi4ELi3EEENS4_18smem_ptr_flag_bitsILi16EEENST_INS5_IJSE_NSA_ILi8EEEEEENS5_IJSB_SE_EEEEEEEvNS4_8identityES10_NS11_INS12_ILi2ELi4ELi3EEES15_NST_INS5_IJS16_SG_EEENS5_IJSG_SB_EEEEEEEvS1B_EENS_8epilogue10collective18CollectiveEpilogueINS1I_23Sm100TmaWarpSpecializedILi4ELi2ELi32ELb1ELb0EEEJSH_NS5_IJNST_ISE_SB_EES1N_EEESI_SK_SI_SK_NS1I_6fusion15FusionCallbacksIS1M_NS1P_17LinearCombinationISI_fSI_fLNS_15FloatRoundStyleE2EEESH_S1O_JEEENS4_5SM1004TMEM4LOAD26SM100_TMEM_LOAD_16dp256b8xES10_NS11_IS13_S15_NST_INS5_IJS16_SE_EEENS5_IJSE_SB_EEEEEEENS4_17SM75_U32x4_LDSM_NENS4_14SM90_TMA_STOREES22_NS4_17SM90_U32x4_STSM_NENS4_39AutoVectorizingCopyWithAssumedAlignmentILi128EEEEEEvvEEEEvNT_6ParamsE,@function
        .size           _ZN7cutlass13device_kernelINS_4gemm6kernel13GemmUniversalIN4cute5tupleIJiiiiEEENS1_10collective13CollectiveMmaINS1_35MainloopSm100TmaUmmaWarpSpecializedILi9ELi2ELi4ENS5_IJNS4_1CILi1EEESB_SB_EEEEENS5_IJNSA_ILi64EEENSA_ILi256EEENSA_ILi32EEEEEENS_6half_tENS5_IJSB_llEEESI_NS5_IJlSB_lEEENS4_8TiledMMAINS4_8MMA_AtomIJNS4_20SM100_MMA_F16BF16_SSISI_SI_fLi64ELi256ELNS4_4UMMA5MajorE1ELSP_0ELNSO_7ScaleInE0ELSQ_0EEEEEENS4_6LayoutISC_NS5_IJNSA_ILi0EEESU_SU_EEEEENS5_IJNS4_10UnderscoreESX_SX_EEEEENS4_13SM90_TMA_LOADENS4_14ComposedLayoutINS4_7SwizzleILi3ELi4ELi3EEENS4_18smem_ptr_flag_bitsILi16EEENST_INS5_IJSE_NSA_ILi8EEEEEENS5_IJSB_SE_EEEEEEEvNS4_8identityES10_NS11_INS12_ILi2ELi4ELi3EEES15_NST_INS5_IJS16_SG_EEENS5_IJSG_SB_EEEEEEEvS1B_EENS_8epilogue10collective18CollectiveEpilogueINS1I_23Sm100TmaWarpSpecializedILi4ELi2ELi32ELb1ELb0EEEJSH_NS5_IJNST_ISE_SB_EES1N_EEESI_SK_SI_SK_NS1I_6fusion15FusionCallbacksIS1M_NS1P_17LinearCombinationISI_fSI_fLNS_15FloatRoundStyleE2EEESH_S1O_JEEENS4_5SM1004TMEM4LOAD26SM100_TMEM_LOAD_16dp256b8xES10_NS11_IS13_S15_NST_INS5_IJS16_SE_EEENS5_IJSE_SB_EEEEEEENS4_17SM75_U32x4_LDSM_NENS4_14SM90_TMA_STOREES22_NS4_17SM90_U32x4_STSM_NENS4_39AutoVectorizingCopyWithAssumedAlignmentILi128EEEEEEvvEEEEvNT_6ParamsE,(.L_x_192 - _ZN7cutlass13device_kernelINS_4gemm6kernel13GemmUniversalIN4cute5tupleIJiiiiEEENS1_10collective13CollectiveMmaINS1_35MainloopSm100TmaUmmaWarpSpecializedILi9ELi2ELi4ENS5_IJNS4_1CILi1EEESB_SB_EEEEENS5_IJNSA_ILi64EEENSA_ILi256EEENSA_ILi32EEEEEENS_6half_tENS5_IJSB_llEEESI_NS5_IJlSB_lEEENS4_8TiledMMAINS4_8MMA_AtomIJNS4_20SM100_MMA_F16BF16_SSISI_SI_fLi64ELi256ELNS4_4UMMA5MajorE1ELSP_0ELNSO_7ScaleInE0ELSQ_0EEEEEENS4_6LayoutISC_NS5_IJNSA_ILi0EEESU_SU_EEEEENS5_IJNS4_10UnderscoreESX_SX_EEEEENS4_13SM90_TMA_LOADENS4_14ComposedLayoutINS4_7SwizzleILi3ELi4ELi3EEENS4_18smem_ptr_flag_bitsILi16EEENST_INS5_IJSE_NSA_ILi8EEEEEENS5_IJSB_SE_EEEEEEEvNS4_8identityES10_NS11_INS12_ILi2ELi4ELi3EEES15_NST_INS5_IJS16_SG_EEENS5_IJSG_SB_EEEEEEEvS1B_EENS_8epilogue10collective18CollectiveEpilogueINS1I_23Sm100TmaWarpSpecializedILi4ELi2ELi32ELb1ELb0EEEJSH_NS5_IJNST_ISE_SB_EES1N_EEESI_SK_SI_SK_NS1I_6fusion15FusionCallbacksIS1M_NS1P_17LinearCombinationISI_fSI_fLNS_15FloatRoundStyleE2EEESH_S1O_JEEENS4_5SM1004TMEM4LOAD26SM100_TMEM_LOAD_16dp256b8xES10_NS11_IS13_S15_NST_INS5_IJS16_SE_EEENS5_IJSE_SB_EEEEEEENS4_17SM75_U32x4_LDSM_NENS4_14SM90_TMA_STOREES22_NS4_17SM90_U32x4_STSM_NENS4_39AutoVectorizingCopyWithAssumedAlignmentILi128EEEEEEvvEEEEvNT_6ParamsE)
        .other          _ZN7cutlass13device_kernelINS_4gemm6kernel13GemmUniversalIN4cute5tupleIJiiiiEEENS1_10collective13CollectiveMmaINS1_35MainloopSm100TmaUmmaWarpSpecializedILi9ELi2ELi4ENS5_IJNS4_1CILi1EEESB_SB_EEEEENS5_IJNSA_ILi64EEENSA_ILi256EEENSA_ILi32EEEEEENS_6half_tENS5_IJSB_llEEESI_NS5_IJlSB_lEEENS4_8TiledMMAINS4_8MMA_AtomIJNS4_20SM100_MMA_F16BF16_SSISI_SI_fLi64ELi256ELNS4_4UMMA5MajorE1ELSP_0ELNSO_7ScaleInE0ELSQ_0EEEEEENS4_6LayoutISC_NS5_IJNSA_ILi0EEESU_SU_EEEEENS5_IJNS4_10UnderscoreESX_SX_EEEEENS4_13SM90_TMA_LOADENS4_14ComposedLayoutINS4_7SwizzleILi3ELi4ELi3EEENS4_18smem_ptr_flag_bitsILi16EEENST_INS5_IJSE_NSA_ILi8EEEEEENS5_IJSB_SE_EEEEEEEvNS4_8identityES10_NS11_INS12_ILi2ELi4ELi3EEES15_NST_INS5_IJS16_SG_EEENS5_IJSG_SB_EEEEEEEvS1B_EENS_8epilogue10collective18CollectiveEpilogueINS1I_23Sm100TmaWarpSpecializedILi4ELi2ELi32ELb1ELb0EEEJSH_NS5_IJNST_ISE_SB_EES1N_EEESI_SK_SI_SK_NS1I_6fusion15FusionCallbacksIS1M_NS1P_17LinearCombinationISI_fSI_fLNS_15FloatRoundStyleE2EEESH_S1O_JEEENS4_5SM1004TMEM4LOAD26SM100_TMEM_LOAD_16dp256b8xES10_NS11_IS13_S15_NST_INS5_IJS16_SE_EEENS5_IJSE_SB_EEEEEEENS4_17SM75_U32x4_LDSM_NENS4_14SM90_TMA_STOREES22_NS4_17SM90_U32x4_STSM_NENS4_39AutoVectorizingCopyWithAssumedAlignmentILi128EEEEEEvvEEEEvNT_6ParamsE,@"STO_CUDA_ENTRY STV_DEFAULT"
_ZN7cutlass13device_kernelINS_4gemm6kernel13GemmUniversalIN4cute5tupleIJiiiiEEENS1_10collective13CollectiveMmaINS1_35MainloopSm100TmaUmmaWarpSpecializedILi9ELi2ELi4ENS5_IJNS4_1CILi1EEESB_SB_EEEEENS5_IJNSA_ILi64EEENSA_ILi256EEENSA_ILi32EEEEEENS_6half_tENS5_IJSB_llEEESI_NS5_IJlSB_lEEENS4_8TiledMMAINS4_8MMA_AtomIJNS4_20SM100_MMA_F16BF16_SSISI_SI_fLi64ELi256ELNS4_4UMMA5MajorE1ELSP_0ELNSO_7ScaleInE0ELSQ_0EEEEEENS4_6LayoutISC_NS5_IJNSA_ILi0EEESU_SU_EEEEENS5_IJNS4_10UnderscoreESX_SX_EEEEENS4_13SM90_TMA_LOADENS4_14ComposedLayoutINS4_7SwizzleILi3ELi4ELi3EEENS4_18smem_ptr_flag_bitsILi16EEENST_INS5_IJSE_NSA_ILi8EEEEEENS5_IJSB_SE_EEEEEEEvNS4_8identityES10_NS11_INS12_ILi2ELi4ELi3EEES15_NST_INS5_IJS16_SG_EEENS5_IJSG_SB_EEEEEEEvS1B_EENS_8epilogue10collective18CollectiveEpilogueINS1I_23Sm100TmaWarpSpecializedILi4ELi2ELi32ELb1ELb0EEEJSH_NS5_IJNST_ISE_SB_EES1N_EEESI_SK_SI_SK_NS1I_6fusion15FusionCallbacksIS1M_NS1P_17LinearCombinationISI_fSI_fLNS_15FloatRoundStyleE2EEESH_S1O_JEEENS4_5SM1004TMEM4LOAD26SM100_TMEM_LOAD_16dp256b8xES10_NS11_IS13_S15_NST_INS5_IJS16_SE_EEENS5_IJSE_SB_EEEEEEENS4_17SM75_U32x4_LDSM_NENS4_14SM90_TMA_STOREES22_NS4_17SM90_U32x4_STSM_NENS4_39AutoVectorizingCopyWithAssumedAlignmentILi128EEEEEEvvEEEEvNT_6ParamsE:
[----:B------:R-:W1:Y:S01]  /*0000*/  LDC R1, c[0x0][0x37c] ;  /* 0x0000df00ff017b82 */ /* 0x000e620000000800 */
[----:B------:R-:W2:Y:S01]  /*0010*/  S2R R101, SR_TID.X ;  /* 0x0000000000657919 */ /* 0x000ea20000002100 */
[----:B------:R-:W3:Y:S01]  /*0020*/  LDCU.64 UR4, c[0x0][0x890] ;  /* 0x00011200ff0477ac */ /* 0x000ee20008000a00 */
[----:B------:R-:W-:Y:S02]  /*0030*/  PRMT R88, RZ, 0x7610, R88 ;  /* 0x00007610ff587816 */ /* 0x000fe40000000058 */
[----:B------:R-:W-:Y:S01]  /*0040*/  ELECT P5, URZ, PT ;  /* 0x0000000000ff782f */ /* 0x000fe200038a0000 */
[----:B------:R-:W4:Y:S01]  /*0050*/  LDCU.64 UR46, c[0x0][0x358] ;  /* 0x00006b00ff2e77ac */ /* 0x000f220008000a00 */
[----:B---3--:R-:W-:-:S04]  /*0060*/  UISETP.NE.U32.AND UP0, UPT, UR4, URZ, UPT ;  /* 0x000000ff0400728c */ /* 0x008fc8000bf05070 */
[----:B------:R-:W-:Y:S01]  /*0070*/  UISETP.NE.AND.EX UP0, UPT, UR5, URZ, UPT, UP0 ;  /* 0x000000ff0500728c */ /* 0x000fe2000bf05300 */
[----:B--2---:R-:W-:-:S05]  /*0080*/  SHF.R.U32.HI R93, RZ, 0x5, R101 ;  /* 0x00000005ff5d7819 */ /* 0x004fca0000011665 */
[----:B------:R-:W2:Y:S02]  /*0090*/  SHFL.IDX PT, R0, R93, RZ, 0x1f ;  /* 0x00001fff5d007589 */ /* 0x000ea400000e0000 */
[----:B--2---:R-:W-:Y:S01]  /*00a0*/  R2UR UR8, R0 ;  /* 0x00000000000872ca */ /* 0x004fe200000e0000 */
[----:B-1--4-:R-:W-:-:S14]  /*00b0*/  BRA.U UP0, `(.L_x_0) ;  /* 0x00000001002c7547 */ /* 0x012fdc000b800000 */
[----:B------:R-:W1:Y:S02]  /*00c0*/  LDCU.64 UR6, c[0x0][0x888] ;  /* 0x00011100ff0677ac */ /* 0x000e640008000a00 */
[----:B-1----:R-:W-:-:S04]  /*00d0*/  UISETP.NE.U32.AND UP0, UPT, UR6, URZ, UPT ;  /* 0x000000ff0600728c */ /* 0x002fc8000bf05070 */
[----:B------:R-:W-:-:S09]  /*00e0*/  UISETP.NE.AND.EX UP0, UPT, UR7, URZ, UPT, UP0 ;  /* 0x000000ff0700728c */ /* 0x000fd2000bf05300 */
[----:B------:R-:W-:Y:S05]  /*00f0*/  BRA.U !UP0, `(.L_x_1) ;  /* 0x0000000108107547 */ /* 0x000fea000b800000 */
[----:B------:R-:W1:Y:S02]  /*0100*/  LDC.64 R2, c[0x0][0x888] ;  /* 0x00022200ff027b82 */ /* 0x000e640000000a00 */
[----:B-1----:R1:W5:Y:S01]  /*0110*/  LDG.E R49, desc[UR46][R2.64] ;  /* 0x0000002e02317981 */ /* 0x002362000c1e1900 */
[----:B------:R-:W-:Y:S01]  /*0120*/  HFMA2 R88, -RZ, RZ, 0, 5.9604644775390625e-08 ;  /* 0x00000001ff587431 */ /* 0x000fe200000001ff */
[----:B------:R-:W-:Y:S05]  /*0130*/  BRA `(.L_x_0) ;  /* 0x00000000000c7947 */ /* 0x000fea0003800000 */
.L_x_1:
[----:B------:R-:W1:Y:S01]  /*0140*/  LDCU UR6, c[0x0][0x880] ;  /* 0x00011000ff0677ac */ /* 0x000e620008000800 */
[----:B------:R-:W-:Y:S01]  /*0150*/  HFMA2 R88, -RZ, RZ, 0, 5.9604644775390625e-08 ;  /* 0x00000001ff587431 */ /* 0x000fe200000001ff */
[----:B-1----:R-:W-:-:S07]  /*0160*/  MOV R49, UR6 ;  /* 0x0000000600317c02 */ /* 0x002fce0008000f00 */
.L_x_0:
[----:B------:R-:W2:Y:S02]  /*0170*/  LDCU.64 UR6, c[0x0][0x8b0] ;  /* 0x00011600ff0677ac */ /* 0x000ea40008000a00 */
[----:B--2---:R-:W-:-:S04]  /*0180*/  UISETP.NE.U32.AND UP0, UPT, UR6, URZ, UPT ;  /* 0x000000ff0600728c */ /* 0x004fc8000bf05070 */
[----:B------:R-:W-:-:S09]  /*0190*/  UISETP.NE.AND.EX UP0, UPT, UR7, URZ, UPT, UP0 ;  /* 0x000000ff0700728c */ /* 0x000fd2000bf05300 */
[----:B------:R-:W-:Y:S05]  /*01a0*/  BRA.U UP0, `(.L_x_2) ;  /* 0x0000000100247547 */ /* 0x000fea000b800000 */
[----:B------:R-:W2:Y:S02]  /*01b0*/  LDCU.64 UR6, c[0x0][0x8a8] ;  /* 0x00011500ff0677ac */ /* 0x000ea40008000a00 */
[----:B--2---:R-:W-:-:S04]  /*01c0*/  UISETP.NE.U32.AND UP0, UPT, UR6, URZ, UPT ;  /* 0x000000ff0600728c */ /* 0x004fc8000bf05070 */
[----:B------:R-:W-:-:S09]  /*01d0*/  UISETP.NE.AND.EX UP0, UPT, UR7, URZ, UPT, UP0 ;  /* 0x000000ff0700728c */ /* 0x000fd2000bf05300 */
[----:B------:R-:W-:Y:S05]  /*01e0*/  BRA.U !UP0, `(.L_x_3) ;  /* 0x00000001080c7547 */ /* 0x000fea000b800000 */
[----:B-1----:R-:W1:Y:S02]  /*01f0*/  LDC.64 R2, c[0x0][0x8a8] ;  /* 0x00022a00ff027b82 */ /* 0x002e640000000a00 */
[----:B-1----:R2:W5:Y:S01]  /*0200*/  LDG.E R47, desc[UR46][R2.64] ;  /* 0x0000002e022f7981 */ /* 0x002562000c1e1900 */
[----:B------:R-:W-:Y:S05]  /*0210*/  BRA `(.L_x_2) ;  /* 0x0000000000087947 */ /* 0x000fea0003800000 */
.L_x_3:
[----:B------:R-:W2:Y:S02]  /*0220*/  LDCU UR6, c[0x0][0x8a0] ;  /* 0x00011400ff0677ac */ /* 0x000ea40008000800 */
[----:B--2---:R-:W-:Y:S02]  /*0230*/  MOV R47, UR6 ;  /* 0x00000006002f7c02 */ /* 0x004fe40008000f00 */
.L_x_2:
[----:B------:R-:W-:Y:S01]  /*0240*/  IMAD.U32 R0, RZ, RZ, UR8 ;  /* 0x00000008ff007e24 */ /* 0x000fe2000f8e00ff */
[----:B------:R-:W-:Y:S04]  /*0250*/  BSSY.RECONVERGENT B0, `(.L_x_4) ;  /* 0x000000c000007945 */ /* 0x000fe80003800200 */
[C---:B------:R-:W-:Y:S02]  /*0260*/  ISETP.NE.OR P1, PT, R0.reuse, 0x1, !P5 ;  /* 0x000000010000780c */ /* 0x040fe40006f25670 */
[----:B------:R-:W-:-:S11]  /*0270*/  ISETP.NE.OR P0, PT, R0, 0x3, !P5 ;  /* 0x000000030000780c */ /* 0x000fd60006f05670 */
[----:B------:R-:W-:Y:S05]  /*0280*/  @P1 BRA `(.L_x_5) ;  /* 0x0000000000201947 */ /* 0x000fea0003800000 */
[----:B------:R-:W3:Y:S02]  /*0290*/  LDCU.64 UR6, c[0x0][0x348] ;  /* 0x00006900ff0677ac */ /* 0x000ee40008000a00 */
[----:B---3--:R-:W-:Y:S02]  /*02a0*/  UIADD3 UR10, UP1, UPT, UR6, 0x80, URZ ;  /* 0x00000080060a7890 */ /* 0x008fe4000ff3e0ff */
[----:B------:R-:W-:Y:S02]  /*02b0*/  UIADD3 UR6, UP0, UPT, UR6, 0x180, URZ ;  /* 0x0000018006067890 */ /* 0x000fe4000ff1e0ff */
[----:B------:R-:W-:Y:S02]  /*02c0*/  UIADD3.X UR11, UPT, UPT, URZ, UR7, URZ, UP1, !UPT ;  /* 0x00000007ff0b7290 */ /* 0x000fe40008ffe4ff */
[----:B------:R-:W-:-:S07]  /*02d0*/  UIADD3.X UR7, UPT, UPT, URZ, UR7, URZ, UP0, !UPT ;  /* 0x00000007ff077290 */ /* 0x000fce00087fe4ff */
[----:B------:R3:W-:Y:S02]  /*02e0*/  UTMACCTL.PF [UR10] ;  /* 0x000000000a0079b9 */ /* 0x0007e40008040000 */
[----:B------:R3:W-:Y:S02]  /*02f0*/  UTMACCTL.PF [UR6] ;  /* 0x00000000060079b9 */ /* 0x0007e40008040000 */
[----:B---3--:R-:W-:Y:S01]  /*0300*/  NOP ;  /* 0x0000000000007918 */ /* 0x008fe20000000000 */
.L_x_5:
[----:B------:R-:W-:Y:S05]  /*0310*/  BSYNC.RECONVERGENT B0 ;  /* 0x0000000000007941 */ /* 0x000fea0003800200 */
.L_x_4:
[----:B------:R-:W-:Y:S04]  /*0320*/  BSSY.RECONVERGENT B0, `(.L_x_6) ;  /* 0x000000a000007945 */ /* 0x000fe80003800200 */
        /* <DEDUP_REMOVED lines=9> */
.L_x_7:
[----:B------:R-:W-:Y:S05]  /*03c0*/  BSYNC.RECONVERGENT B0 ;  /* 0x0000000000007941 */ /* 0x000fea0003800200 */
.L_x_6:
[----:B------:R-:W3:Y:S01]  /*03d0*/  LDCU.64 UR6, c[0x0][0x888] ;  /* 0x00011100ff0677ac */ /* 0x000ee20008000a00 */
[----:B------:R-:W-:Y:S02]  /*03e0*/  UISETP.EQ.U32.AND UP1, UPT, UR4, URZ, UPT ;  /* 0x000000ff0400728c */ /* 0x000fe4000bf22070 */
[----:B------:R-:W-:Y:S02]  /*03f0*/  UPLOP3.LUT UP2, UPT, UPT, UPT, UPT, 0x80, 0x8 ;  /* 0x000000000008789c */ /* 0x000fe40003f4f070 */
[----:B---3--:R-:W-:-:S04]  /*0400*/  UISETP.NE.U32.AND UP0, UPT, UR6, URZ, UPT ;  /* 0x000000ff0600728c */ /* 0x008fc8000bf05070 */
[----:B------:R-:W-:-:S04]  /*0410*/  UISETP.NE.AND.EX UP0, UPT, UR7, URZ, UPT, UP0 ;  /* 0x000000ff0700728c */ /* 0x000fc8000bf05300 */
[----:B------:R-:W-:-:S04]  /*0420*/  UISETP.EQ.OR.EX UP3, UPT, UR5, URZ, !UP0, UP1 ;  /* 0x000000ff0500728c */ /* 0x000fc8000c762710 */
[----:B------:R-:W-:-:S05]  /*0430*/  UP2UR UR50, UPR, URZ, 0x8 ;  /* 0x00000008ff327883 */ /* 0x000fca0008000000 */
[----:B------:R-:W-:Y:S07]  /*0440*/  BRA.U !UP3, `(.L_x_8) ;  /* 0x000000010b207547 */ /* 0x000fee000b800000 */
[----:B------:R-:W-:Y:S01]  /*0450*/  UISETP.NE.U32.AND UP2, UPT, UR4, URZ, UPT ;  /* 0x000000ff0400728c */ /* 0x000fe2000bf45070 */
[----:B-----5:R-:W-:Y:S01]  /*0460*/  FSETP.NEU.AND P0, PT, R49, RZ, PT ;  /* 0x000000ff3100720b */ /* 0x020fe20003f0d000 */
[----:B------:R-:W-:Y:S02]  /*0470*/  USEL UR4, URZ, 0xffffffff, UP0 ;  /* 0xffffffffff047887 */ /* 0x000fe40008000000 */
[----:B------:R-:W-:-:S10]  /*0480*/  UISETP.NE.AND.EX UP2, UPT, UR5, URZ, UPT, UP2 ;  /* 0x000000ff0500728c */ /* 0x000fd4000bf45320 */
[----:B------:R-:W-:Y:S01]  /*0490*/  VOTEU.ANY UP1, P0 ;  /* 0x0000000000ff7886 */ /* 0x000fe20000020100 */
[----:B------:R-:W-:-:S04]  /*04a0*/  @!UP2 USEL UR4, URZ, 0xffffffff, UP1 ;  /* 0xffffffffff04a887 */ /* 0x000fc80008800000 */
[----:B------:R-:W-:-:S04]  /*04b0*/  ULOP3.LUT UR4, UR4, 0x1, URZ, 0xc0, !UPT ;  /* 0x0000000104047892 */ /* 0x000fc8000f8ec0ff */
[----:B------:R-:W-:-:S11]  /*04c0*/  UISETP.NE.U32.AND UP2, UPT, UR4, 0x1, UPT ;  /* 0x000000010400788c */ /* 0x000fd6000bf45070 */
.L_x_8:
[----:B-12---:R-:W1:Y:S01]  /*04d0*/  SHFL.IDX PT, R2, R93, RZ, 0x1f ;  /* 0x00001fff5d027589 */ /* 0x006e6200000e0000 */
[----:B------:R-:W-:-:S04]  /*04e0*/  UISETP.NE.AND UP1, UPT, UR8, 0x2, UPT ;  /* 0x000000020800788c */ /* 0x000fc8000bf25270 */
[----:B------:R-:W-:Y:S01]  /*04f0*/  USEL UR6, URZ, 0x1, UP1 ;  /* 0x00000001ff067887 */ /* 0x000fe20008800000 */
[----:B-1----:R-:W-:-:S13]  /*0500*/  ISETP.NE.AND P0, PT, R2, RZ, PT ;  /* 0x000000ff0200720c */ /* 0x002fda0003f05270 */
[----:B------:R-:W-:Y:S05]  /*0510*/  @P0 BRA `(.L_x_9) ;  /* 0x00000000007c0947 */ /* 0x000fea0003800000 */
[----:B------:R-:W-:Y:S01]  /*0520*/  ELECT P0, URZ, PT ;  /* 0x0000000000ff782f */ /* 0x000fe20003800000 */
[----:B------:R-:W-:-:S12]  /*0530*/  BSSY.RECONVERGENT B0, `(.L_x_9) ;  /* 0x000001d000007945 */ /* 0x000fd80003800200 */
[----:B------:R-:W-:Y:S05]  /*0540*/  @!P0 BRA `(.L_x_10) ;  /* 0x00000000006c8947 */ /* 0x000fea0003800000 */
[----:B------:R-:W1:Y:S01]  /*0550*/  S2UR UR5, SR_CgaCtaId ;  /* 0x00000000000579c3 */ /* 0x000e620000008800 */
[----:B------:R-:W-:Y:S01]  /*0560*/  UMOV UR7, 0x400 ;  /* 0x0000040000077882 */ /* 0x000fe20000000000 */
[----:B------:R-:W-:Y:S02]  /*0570*/  UMOV UR4, 0x1 ;  /* 0x0000000100047882 */ /* 0x000fe40000000000 */
[----:B------:R-:W-:-:S04]  /*0580*/  UIADD3 UR10, UPT, UPT, -UR4, 0x100000, URZ ;  /* 0x00100000040a7890 */ /* 0x000fc8000fffe1ff */
[----:B------:R-:W-:Y:S02]  /*0590*/  USHF.L.U32 UR11, UR10, 0xb, URZ ;  /* 0x0000000b0a0b7899 */ /* 0x000fe400080006ff */
[----:B------:R-:W-:Y:S02]  /*05a0*/  USHF.L.U32 UR10, UR10, 0x1, URZ ;  /* 0x000000010a0a7899 */ /* 0x000fe400080006ff */
[----:B-1----:R-:W-:Y:S01]  /*05b0*/  ULEA UR5, UR5, UR7, 0x18 ;  /* 0x0000000705057291 */ /* 0x002fe2000f8ec0ff */
[----:B------:R-:W1:Y:S11]  /*05c0*/  FENCE.VIEW.ASYNC.S ;  /* 0x00000000000073c6 */ /* 0x000e760000000000 */
[----:B-1----:R1:W2:Y:S01]  /*05d0*/  SYNCS.EXCH.64 URZ, [UR5], UR10 ;  /* 0x0000000a05ff75b2 */ /* 0x0022a20008000100 */
[----:B------:R1:W3:Y:S01]  /*05e0*/  SYNCS.EXCH.64 URZ, [UR5+0x48], UR10 ;  /* 0x0000480a05ff75b2 */ /* 0x0002e20008000100 */
[----:B------:R1:W4:Y:S01]  /*05f0*/  SYNCS.EXCH.64 URZ, [UR5+0x8], UR10 ;  /* 0x0000080a05ff75b2 */ /* 0x0003220008000100 */
[----:B------:R1:W1:Y:S01]  /*0600*/  SYNCS.EXCH.64 URZ, [UR5+0x50], UR10 ;  /* 0x0000500a05ff75b2 */ /* 0x0002620008000100 */
        /* <DEDUP_REMOVED lines=14> */
[----:B------:R-:W-:Y:S01]  /*06f0*/  NOP ;  /* 0x0000000000007918 */ /* 0x000fe20000000000 */
.L_x_10:
[----:B-1----:R-:W-:Y:S05]  /*0700*/  BSYNC.RECONVERGENT B0 ;  /* 0x0000000000007941 */ /* 0x002fea0003800200 */
.L_x_9:
[----:B------:R-:W1:Y:S01]  /*0710*/  SHFL.IDX PT, R2, R93, RZ, 0x1f ;  /* 0x00001fff5d027589 */ /* 0x000e6200000e0000 */
[----:B------:R-:W-:Y:S01]  /*0720*/  NOP ;  /* 0x0000000000007918 */ /* 0x000fe20000000000 */
[----:B-1----:R-:W-:-:S13]  /*0730*/  ISETP.NE.AND P0, PT, R2, 0x1, PT ;  /* 0x000000010200780c */ /* 0x002fda0003f05270 */
[----:B------:R-:W-:Y:S05]  /*0740*/  @P0 BRA `(.L_x_11) ;  /* 0x0000000000580947 */ /* 0x000fea0003800000 */
[----:B------:R-:W1:Y:S01]  /*0750*/  S2UR UR7, SR_CgaCtaId ;  /* 0x00000000000779c3 */ /* 0x000e620000008800 */
[----:B------:R-:W-:Y:S01]  /*0760*/  UMOV UR9, 0x400 ;  /* 0x0000040000097882 */ /* 0x000fe20000000000 */
[----:B------:R-:W-:Y:S01]  /*0770*/  UMOV UR5, 0x20 ;  /* 0x0000002000057882 */ /* 0x000fe20000000000 */
[----:B------:R-:W-:Y:S01]  /*0780*/  UMOV UR4, 0x80 ;  /* 0x0000008000047882 */ /* 0x000fe20000000000 */
[----:B------:R-:W-:-:S04]  /*0790*/  UIADD3 UR10, UPT, UPT, -UR5, 0x100000, URZ ;  /* 0x00100000050a7890 */ /* 0x000fc8000fffe1ff */
[----:B------:R-:W-:Y:S02]  /*07a0*/  USHF.L.U32 UR11, UR10, 0xb, URZ ;  /* 0x0000000b0a0b7899 */ /* 0x000fe400080006ff */
[----:B------:R-:W-:Y:S02]  /*07b0*/  USHF.L.U32 UR10, UR10, 0x1, URZ ;  /* 0x000000010a0a7899 */ /* 0x000fe400080006ff */
[----:B------:R-:W-:-:S04]  /*07c0*/  UIADD3 UR4, UPT, UPT, -UR4, 0x100000, URZ ;  /* 0x0010000004047890 */ /* 0x000fc8000fffe1ff */
[----:B------:R-:W-:Y:S02]  /*07d0*/  USHF.L.U32 UR5, UR4, 0xb, URZ ;  /* 0x0000000b04057899 */ /* 0x000fe400080006ff */
[----:B------:R-:W-:Y:S01]  /*07e0*/  USHF.L.U32 UR4, UR4, 0x1, URZ ;  /* 0x0000000104047899 */ /* 0x000fe200080006ff */
[----:B------:R-:W-:Y:S01]  /*07f0*/  ELECT P0, URZ, PT ;  /* 0x0000000000ff782f */ /* 0x000fe20003800000 */
[----:B-1----:R-:W-:Y:S01]  /*0800*/  ULEA UR7, UR7, UR9, 0x18 ;  /* 0x0000000907077291 */ /* 0x002fe2000f8ec0ff */
[----:B------:R-:W1:Y:S11]  /*0810*/  FENCE.VIEW.ASYNC.S ;  /* 0x00000000000073c6 */ /* 0x000e760000000000 */
[----:B-1----:R1:W1:Y:S01]  /*0820*/  SYNCS.EXCH.64 URZ, [UR7+0x90], UR10 ;  /* 0x0000900a07ff75b2 */ /* 0x0022620008000100 */
        /* <DEDUP_REMOVED lines=8> */
.L_x_11:
[----:B------:R-:W2:Y:S01]  /*08b0*/  SHFL.IDX PT, R2, R93, RZ, 0x1f ;  /* 0x00001fff5d027589 */ /* 0x000ea200000e0000 */
[----:B------:R-:W-:Y:S01]  /*08c0*/  NOP ;  /* 0x0000000000007918 */ /* 0x000fe20000000000 */
[----:B--2---:R-:W-:-:S13]  /*08d0*/  ISETP.NE.AND P0, PT, R2, 0x3, PT ;  /* 0x000000030200780c */ /* 0x004fda0003f05270 */
[----:B------:R-:W-:Y:S05]  /*08e0*/  @P0 BRA `(.L_x_12) ;  /* 0x0000000000300947 */ /* 0x000fea0003800000 */
[----:B-1----:R-:W1:Y:S01]  /*08f0*/  S2UR UR5, SR_CgaCtaId ;  /* 0x00000000000579c3 */ /* 0x002e620000008800 */
[----:B------:R-:W-:Y:S01]  /*0900*/  UMOV UR7, 0x400 ;  /* 0x0000040000077882 */ /* 0x000fe20000000000 */
[----:B------:R-:W-:Y:S01]  /*0910*/  UMOV UR4, 0x20 ;  /* 0x0000002000047882 */ /* 0x000fe20000000000 */
[----:B------:R-:W-:Y:S01]  /*0920*/  ELECT P0, URZ, PT ;  /* 0x0000000000ff782f */ /* 0x000fe20003800000 */
[----:B------:R-:W-:-:S04]  /*0930*/  UIADD3 UR10, UPT, UPT, -UR4, 0x100000, URZ ;  /* 0x00100000040a7890 */ /* 0x000fc8000fffe1ff */
[----:B------:R-:W-:Y:S02]  /*0940*/  USHF.L.U32 UR11, UR10, 0xb, URZ ;  /* 0x0000000b0a0b7899 */ /* 0x000fe400080006ff */
[----:B------:R-:W-:Y:S02]  /*0950*/  USHF.L.U32 UR10, UR10, 0x1, URZ ;  /* 0x000000010a0a7899 */ /* 0x000fe400080006ff */
[----:B-1----:R-:W-:Y:S01]  /*0960*/  ULEA UR5, UR5, UR7, 0x18 ;  /* 0x0000000705057291 */ /* 0x002fe2000f8ec0ff */
[----:B------:R-:W1:Y:S11]  /*0970*/  FENCE.VIEW.ASYNC.S ;  /* 0x00000000000073c6 */ /* 0x000e760000000000 */
[----:B-1----:R2:W1:Y:S01]  /*0980*/  SYNCS.EXCH.64 URZ, [UR5+0xd0], UR10 ;  /* 0x0000d00a05ff75b2 */ /* 0x0024620008000100 */
[----:B------:R2:W1:Y:S02]  /*0990*/  SYNCS.EXCH.64 URZ, [UR5+0xd8], UR10 ;  /* 0x0000d80a05ff75b2 */ /* 0x0004640008000100 */
[----:B--2---:R-:W-:Y:S01]  /*09a0*/  NOP ;  /* 0x0000000000007918 */ /* 0x004fe20000000000 */
.L_x_12:
[----:B------:R-:W2:Y:S01]  /*09b0*/  SHFL.IDX PT, R2, R93, RZ, 0x1f ;  /* 0x00001fff5d027589 */ /* 0x000ea200000e0000 */
[----:B------:R-:W-:Y:S01]  /*09c0*/  NOP ;  /* 0x0000000000007918 */ /* 0x000fe20000000000 */
[----:B--2---:R-:W-:-:S13]  /*09d0*/  ISETP.NE.AND P0, PT, R2, 0x4, PT ;  /* 0x000000040200780c */ /* 0x004fda0003f05270 */
[----:B------:R-:W-:Y:S05]  /*09e0*/  @P0 BRA `(.L_x_13) ;  /* 0x00000000004c0947 */ /* 0x000fea0003800000 */
[----:B-1----:R-:W1:Y:S01]  /*09f0*/  S2UR UR5, SR_CgaCtaId ;  /* 0x00000000000579c3 */ /* 0x002e620000008800 */
[----:B------:R-:W-:Y:S01]  /*0a00*/  UMOV UR9, 0x100 ;  /* 0x0000010000097882 */ /* 0x000fe20000000000 */
[----:B------:R-:W-:Y:S01]  /*0a10*/  UMOV UR7, 0x400 ;  /* 0x0000040000077882 */ /* 0x000fe20000000000 */
[----:B------:R-:W-:Y:S01]  /*0a20*/  USEL UR9, UR9, 0xe0, UP2 ;  /* 0x000000e009097887 */ /* 0x000fe20009000000 */
[----:B------:R-:W-:Y:S01]  /*0a30*/  UMOV UR4, 0x1 ;  /* 0x0000000100047882 */ /* 0x000fe20000000000 */
[----:B------:R-:W-:Y:S01]  /*0a40*/  ELECT P0, URZ, PT ;  /* 0x0000000000ff782f */ /* 0x000fe20003800000 */
[----:B------:R-:W-:-:S04]  /*0a50*/  UIADD3 UR10, UPT, UPT, -UR4, 0x100000, URZ ;  /* 0x00100000040a7890 */ /* 0x000fc8000fffe1ff */
[----:B------:R-:W-:Y:S02]  /*0a60*/  USHF.L.U32 UR11, UR10, 0xb, URZ ;  /* 0x0000000b0a0b7899 */ /* 0x000fe400080006ff */
[----:B------:R-:W-:Y:S02]  /*0a70*/  USHF.L.U32 UR10, UR10, 0x1, URZ ;  /* 0x000000010a0a7899 */ /* 0x000fe400080006ff */
[----:B------:R-:W-:-:S04]  /*0a80*/  UIADD3 UR12, UPT, UPT, -UR9, 0x100000, URZ ;  /* 0x00100000090c7890 */ /* 0x000fc8000fffe1ff */
[----:B------:R-:W-:Y:S02]  /*0a90*/  USHF.L.U32 UR13, UR12, 0xb, URZ ;  /* 0x0000000b0c0d7899 */ /* 0x000fe400080006ff */
[----:B------:R-:W-:Y:S02]  /*0aa0*/  USHF.L.U32 UR12, UR12, 0x1, URZ ;  /* 0x000000010c0c7899 */ /* 0x000fe400080006ff */
[----:B-1----:R-:W-:Y:S01]  /*0ab0*/  ULEA UR5, UR5, UR7, 0x18 ;  /* 0x0000000705057291 */ /* 0x002fe2000f8ec0ff */
[----:B------:R-:W1:Y:S11]  /*0ac0*/  FENCE.VIEW.ASYNC.S ;  /* 0x00000000000073c6 */ /* 0x000e760000000000 */
[----:B-1----:R2:W1:Y:S01]  /*0ad0*/  SYNCS.EXCH.64 URZ, [UR5+0xe0], UR10 ;  /* 0x0000e00a05ff75b2 */ /* 0x0024620008000100 */
[----:B------:R2:W1:Y:S01]  /*0ae0*/  SYNCS.EXCH.64 URZ, [UR5+0xf0], UR12 ;  /* 0x0000f00c05ff75b2 */ /* 0x0004620008000100 */
[----:B------:R2:W1:Y:S01]  /*0af0*/  SYNCS.EXCH.64 URZ, [UR5+0xe8], UR10 ;  /* 0x0000e80a05ff75b2 */ /* 0x0004620008000100 */
[----:B------:R2:W1:Y:S02]  /*0b00*/  SYNCS.EXCH.64 URZ, [UR5+0xf8], UR12 ;  /* 0x0000f80c05ff75b2 */ /* 0x0004640008000100 */
[----:B--2---:R-:W-:Y:S01]  /*0b10*/  NOP ;  /* 0x0000000000007918 */ /* 0x004fe20000000000 */
.L_x_13:
[----:B------:R-:W2:Y:S01]  /*0b20*/  SHFL.IDX PT, R2, R93, RZ, 0x1f ;  /* 0x00001fff5d027589 */ /* 0x000ea200000e0000 */
[----:B------:R-:W-:Y:S01]  /*0b30*/  NOP ;  /* 0x0000000000007918 */ /* 0x000fe20000000000 */
[----:B--2---:R-:W-:-:S13]  /*0b40*/  ISETP.NE.AND P0, PT, R2, 0x5, PT ;  /* 0x000000050200780c */ /* 0x004fda0003f05270 */
[----:B------:R-:W-:Y:S05]  /*0b50*/  @P0 BRA `(.L_x_14) ;  /* 0x0000000000580947 */ /* 0x000fea0003800000 */
[----:B-1----:R-:W1:Y:S01]  /*0b60*/  S2UR UR7, SR_CgaCtaId ;  /* 0x00000000000779c3 */ /* 0x002e620000008800 */
        /* <DEDUP_REMOVED lines=19> */
[----:B------:R2:W1:Y:S02]  /*0ca0*/  SYNCS.EXCH.64 URZ, [UR7+0x138], UR4 ;  /* 0x0001380407ff75b2 */ /* 0x0004640008000100 */
[----:B--2---:R-:W-:Y:S01]  /*0cb0*/  NOP ;  /* 0x0000000000007918 */ /* 0x004fe20000000000 */
.L_x_14:
        /* <DEDUP_REMOVED lines=18> */
.L_x_15:
[----:B-1----:R-:W1:Y:S01]  /*0de0*/  S2UR UR5, SR_CTAID.X ;  /* 0x00000000000579c3 */ /* 0x002e620000002500 */
[----:B------:R-:W-:-:S05]  /*0df0*/  CS2R.32 R87, SR_CgaSize ;  /* 0x0000000000577805 */ /* 0x000fca0000008a00 */
[----:B------:R-:W-:-:S05]  /*0e00*/  IMAD R87, R87, -0xa0, RZ ;  /* 0xffffff6057577824 */ /* 0x000fca00078e02ff */
[----:B------:R-:W-:-:S14]  /*0e10*/  R2UR UR9, R87 ;  /* 0x00000000570972ca */ /* 0x000fdc00000e0000 */
[----:B------:R-:W2:Y:S01]  /*0e20*/  LDCU UR9, c[0x0][UR9+0x2b0] ;  /* 0x00005600090977ac */ /* 0x000ea20008000800 */
[----:B------:R-:W-:Y:S01]  /*0e30*/  NOP ;  /* 0x0000000000007918 */ /* 0x000fe20000000000 */
[----:B------:R-:W-:-:S05]  /*0e40*/  CS2R.32 R87, SR_CgaSize ;  /* 0x0000000000577805 */ /* 0x000fca0000008a00 */
[----:B------:R-:W-:-:S05]  /*0e50*/  IMAD R87, R87, -0xa0, RZ ;  /* 0xffffff6057577824 */ /* 0x000fca00078e02ff */
[----:B------:R-:W-:-:S14]  /*0e60*/  R2UR UR7, R87 ;  /* 0x00000000570772ca */ /* 0x000fdc00000e0000 */
[----:B------:R-:W3:Y:S01]  /*0e70*/  LDCU UR7, c[0x0][UR7+0x2b4] ;  /* 0x00005680070777ac */ /* 0x000ee20008000800 */
[----:B------:R-:W4:Y:S08]  /*0e80*/  S2UR UR4, SR_CTAID.Y ;  /* 0x00000000000479c3 */ /* 0x000f300000002600 */
[----:B------:R-:W3:Y:S01]  /*0e90*/  LDC R10, c[0x0][0xb24] ;  /* 0x0002c900ff0a7b82 */ /* 0x000ee20000000800 */
[----:B-1----:R-:W-:-:S02]  /*0ea0*/  I2FP.F32.U32 R87, UR5 ;  /* 0x0000000500577c45 */ /* 0x002fc40008201000 */
[----:B------:R-:W-:-:S05]  /*0eb0*/  CS2R.32 R3, SR_CgaSize ;  /* 0x0000000000037805 */ /* 0x000fca0000008a00 */
[----:B------:R-:W-:-:S06]  /*0ec0*/  IMAD R3, R3, -0xa0, RZ ;  /* 0xffffff6003037824 */ /* 0x000fcc00078e02ff */
[----:B------:R-:W1:Y:S01]  /*0ed0*/  LDC R3, c[0x0][R3+0x2a0] ;  /* 0x0000a80003037b82 */ /* 0x000e620000000800 */
[----:B------:R-:W-:Y:S01]  /*0ee0*/  MOV R15, UR5 ;  /* 0x00000005000f7c02 */ /* 0x000fe20008000f00 */
[----:B--2---:R-:W-:Y:S01]  /*0ef0*/  FMUL R87, R87, UR9 ;  /* 0x0000000957577c20 */ /* 0x004fe20008400000 */
[----:B----4-:R-:W-:Y:S02]  /*0f00*/  I2FP.F32.U32 R86, UR4 ;  /* 0x0000000400567c45 */ /* 0x010fe40008201000 */
[----:B------:R-:W-:-:S05]  /*0f10*/  CS2R.32 R2, SR_CgaSize ;  /* 0x0000000000027805 */ /* 0x000fca0000008a00 */
[----:B------:R-:W-:-:S06]  /*0f20*/  IMAD R2, R2, -0xa0, RZ ;  /* 0xffffff6002027824 */ /* 0x000fcc00078e02ff */
[----:B------:R-:W2:Y:S01]  /*0f30*/  LDC R2, c[0x0][R2+0x2a4] ;  /* 0x0000a90002027b82 */ /* 0x000ea20000000800 */
[----:B------:R-:W-:Y:S01]  /*0f40*/  MOV R14, UR4 ;  /* 0x00000004000e7c02 */ /* 0x000fe20008000f00 */
[----:B------:R-:W4:Y:S01]  /*0f50*/  F2I.U32.TRUNC.NTZ R87, R87 ;  /* 0x0000005700577305 */ /* 0x000f22000020f000 */
[----:B---3--:R-:W-:-:S05]  /*0f60*/  FMUL R86, R86, UR7 ;  /* 0x0000000756567c20 */ /* 0x008fca0008400000 */
[----:B------:R-:W-:Y:S01]  /*0f70*/  BAR.SYNC.DEFER_BLOCKING 0x0 ;  /* 0x0000000000007b1d */ /* 0x000fe20000010000 */
[----:B------:R-:W-:-:S05]  /*0f80*/  ISETP.GE.AND P0, PT, R10, 0x1, PT ;  /* 0x000000010a00780c */ /* 0x000fca0003f06270 */
[----:B------:R-:W3:Y:S02]  /*0f90*/  F2I.U32.TRUNC.NTZ R86, R86 ;  /* 0x0000005600567305 */ /* 0x000ee4000020f000 */
[----:B------:R-:W2:Y:S01]  /*0fa0*/  S2UR UR36, SR_CTAID.Z ;  /* 0x00000000002479c3 */ /* 0x000ea20000002700 */
[----:B----4-:R-:W-:-:S05]  /*0fb0*/  IADD3 R87, PT, PT, -R87, RZ, RZ ;  /* 0x000000ff57577210 */ /* 0x010fca0007ffe1ff */
[----:B-1----:R-:W-:Y:S01]  /*0fc0*/  IMAD R87, R3, R87, UR5 ;  /* 0x0000000503577e24 */ /* 0x002fe2000f8e0257 */
[----:B---3--:R-:W-:-:S05]  /*0fd0*/  IADD3 R86, PT, PT, -R86, RZ, RZ ;  /* 0x000000ff56567210 */ /* 0x008fca0007ffe1ff */
[----:B--2---:R-:W-:Y:S01]  /*0fe0*/  IMAD R86, R2, R86, UR4 ;  /* 0x0000000402567e24 */ /* 0x004fe2000f8e0256 */
[----:B------:R-:W-:Y:S06]  /*0ff0*/  @!P0 BRA `(.L_x_16) ;  /* 0x0000000000b88947 */ /* 0x000fec0003800000 */
[----:B------:R-:W1:Y:S01]  /*1000*/  LDC.64 R4, c[0x0][0xb18] ;  /* 0x0002c600ff047b82 */ /* 0x000e620000000a00 */
[----:B------:R-:W-:-:S07]  /*1010*/  ISETP.NE.AND P0, PT, R10, 0x1, PT ;  /* 0x000000010a00780c */ /* 0x000fce0003f05270 */
[----:B------:R-:W2:Y:S08]  /*1020*/  LDC R9, c[0x0][0xb0c] ;  /* 0x0002c300ff097b82 */ /* 0x000eb00000000800 */
[----:B------:R-:W3:Y:S08]  /*1030*/  LDC R12, c[0x0][0x370] ;  /* 0x0000dc00ff0c7b82 */ /* 0x000ef00000000800 */
[----:B------:R-:W4:Y:S01]  /*1040*/  LDC R11, c[0x0][0x374] ;  /* 0x0000dd00ff0b7b82 */ /* 0x000f220000000800 */
[----:B-1----:R-:W-:-:S07]  /*1050*/  ISETP.NE.AND P1, PT, R4, 0x1, PT ;  /* 0x000000010400780c */ /* 0x002fce0003f25270 */
[----:B------:R-:W3:Y:S01]  /*1060*/  LDC.64 R6, c[0x0][0xb10] ;  /* 0x0002c400ff067b82 */ /* 0x000ee20000000a00 */
[----:B--2---:R-:W-:-:S07]  /*1070*/  ISETP.NE.AND P2, PT, R9, 0x1, PT ;  /* 0x000000010900780c */ /* 0x004fce0003f45270 */
[----:B------:R-:W1:Y:S08]  /*1080*/  LDC R8, c[0x0][0xb20] ;  /* 0x0002c800ff087b82 */ /* 0x000e700000000800 */
[----:B------:R-:W2:Y:S01]  /*1090*/  LDC.64 R2, c[0x0][0xb28] ;  /* 0x0002ca00ff027b82 */ /* 0x000ea20000000a00 */
[----:B----4-:R-:W-:-:S04]  /*10a0*/  IMAD.HI.U32 R13, R11, R5, RZ ;  /* 0x000000050b0d7227 */ /* 0x010fc800078e00ff */
[----:B------:R-:W-:-:S04]  /*10b0*/  IMAD.HI.U32 R5, R14, R5, RZ ;  /* 0x000000050e057227 */ /* 0x000fc800078e00ff */
[----:B---3--:R-:W-:-:S05]  /*10c0*/  IMAD.HI.U32 R16, R12, R6, RZ ;  /* 0x000000060c107227 */ /* 0x008fca00078e00ff */
[-C--:B------:R-:W-:Y:S01]  /*10d0*/  @P2 SHF.R.U32.HI R12, RZ, R7.reuse, R16 ;  /* 0x00000007ff0c2219 */ /* 0x080fe20000011610 */
[----:B------:R-:W-:Y:S01]  /*10e0*/  IMAD.HI.U32 R16, R15, R6, RZ ;  /* 0x000000060f107227 */ /* 0x000fe200078e00ff */
[-C--:B-1----:R-:W-:Y:S02]  /*10f0*/  @P1 SHF.R.U32.HI R11, RZ, R8.reuse, R13 ;  /* 0x00000008ff0b1219 */ /* 0x082fe4000001160d */
[----:B------:R-:W-:Y:S02]  /*1100*/  SHF.R.U32.HI R5, RZ, R8, R5 ;  /* 0x00000008ff057219 */ /* 0x000fe40000011605 */
[----:B------:R-:W-:Y:S02]  /*1110*/  SHF.R.U32.HI R16, RZ, R7, R16 ;  /* 0x00000007ff107219 */ /* 0x000fe40000011610 */
[----:B------:R-:W-:Y:S01]  /*1120*/  SEL R5, R14, R5, !P1 ;  /* 0x000000050e057207 */ /* 0x000fe20004800000 */
[----:B--2---:R-:W-:Y:S01]  /*1130*/  IMAD.HI.U32 R13, R11, R2, RZ ;  /* 0x000000020b0d7227 */ /* 0x004fe200078e00ff */
[----:B------:R-:W-:-:S03]  /*1140*/  SEL R16, R15, R16, !P2 ;  /* 0x000000100f107207 */ /* 0x000fc60005000000 */
[----:B------:R-:W-:Y:S01]  /*1150*/  IMAD.HI.U32 R6, R12, R2, RZ ;  /* 0x000000020c067227 */ /* 0x000fe200078e00ff */
[----:B------:R-:W-:-:S04]  /*1160*/  @P0 SHF.R.U32.HI R11, RZ, R3, R13 ;  /* 0x00000003ff0b0219 */ /* 0x000fc8000001160d */
[----:B------:R-:W-:Y:S01]  /*1170*/  @P0 SHF.R.U32.HI R12, RZ, R3, R6 ;  /* 0x00000003ff0c0219 */ /* 0x000fe20000011606 */
[----:B------:R-:W-:-:S04]  /*1180*/  IMAD R11, R11, R10, RZ ;  /* 0x0000000a0b0b7224 */ /* 0x000fc800078e02ff */
[----:B------:R-:W-:Y:S01]  /*1190*/  IMAD R6, R12, R10, RZ ;  /* 0x0000000a0c067224 */ /* 0x000fe200078e02ff */
[----:B------:R-:W-:-:S04]  /*11a0*/  ISETP.GE.AND P1, PT, R5, R11, PT ;  /* 0x0000000b0500720c */ /* 0x000fc80003f26270 */
[----:B------:R-:W-:Y:S01]  /*11b0*/  ISETP.GE.OR P1, PT, R16, R6, P1 ;  /* 0x000000061000720c */ /* 0x000fe20000f26670 */
[----:B------:R-:W-:-:S05]  /*11c0*/  IMAD.HI.U32 R6, R5, R2, RZ ;  /* 0x0000000205067227 */ /* 0x000fca00078e00ff */
[----:B------:R-:W-:-:S04]  /*11d0*/  SHF.R.U32.HI R6, RZ, R3, R6 ;  /* 0x00000003ff067219 */ /* 0x000fc80000011606 */
[----:B------:R-:W-:-:S03]  /*11e0*/  SEL R6, R5, R6, !P0 ;  /* 0x0000000605067207 */ /* 0x000fc60004000000 */
[----:B------:R-:W-:Y:S01]  /*11f0*/  @!P1 IMAD.HI.U32 R7, R16, R2, RZ ;  /* 0x0000000210079227 */ /* 0x000fe200078e00ff */
[----:B------:R-:W-:-:S04]  /*1200*/  IADD3 R2, PT, PT, -R6, RZ, RZ ;  /* 0x000000ff06027210 */ /* 0x000fc80007ffe1ff */
[----:B------:R-:W-:Y:S01]  /*1210*/  @!P1 SHF.R.U32.HI R3, RZ, R3, R7 ;  /* 0x00000003ff039219 */ /* 0x000fe20000011607 */
[----:B------:R-:W-:Y:S01]  /*1220*/  IMAD R2, R10, R2, R5 ;  /* 0x000000020a027224 */ /* 0x000fe200078e0205 */
[----:B------:R-:W-:Y:S02]  /*1230*/  IADD3 R7, PT, PT, -R5, RZ, RZ ;  /* 0x000000ff05077210 */ /* 0x000fe40007ffe1ff */
[----:B------:R-:W-:-:S03]  /*1240*/  @!P1 SEL R3, R16, R3, !P0 ;  /* 0x0000000310039207 */ /* 0x000fc60004000000 */
[----:B------:R-:W-:Y:S02]  /*1250*/  IMAD R7, R4, R7, R14 ;  /* 0x0000000704077224 */ /* 0x000fe400078e020e */
[--C-:B------:R-:W-:Y:S02]  /*1260*/  @!P1 IMAD.IADD R6, R6, 0x1, -R3.reuse ;  /* 0x0000000106069824 */ /* 0x100fe400078e0a03 */
[----:B------:R-:W-:Y:S01]  /*1270*/  @!P1 IMAD R3, R2, R12, R3 ;  /* 0x0000000c02039224 */ /* 0x000fe200078e0203 */
[----:B------:R-:W-:Y:S01]  /*1280*/  IADD3 R2, PT, PT, -R16, RZ, RZ ;  /* 0x000000ff10027210 */ /* 0x000fe20007ffe1ff */
[----:B------:R-:W-:Y:S02]  /*1290*/  @!P1 IMAD R5, R6, R10, R16 ;  /* 0x0000000a06059224 */ /* 0x000fe400078e0210 */
[----:B------:R-:W-:Y:S02]  /*12a0*/  @!P1 IMAD.MOV.U32 R16, RZ, RZ, R3 ;  /* 0x000000ffff109224 */ /* 0x000fe400078e0003 */
[----:B------:R-:W-:-:S02]  /*12b0*/  IMAD R2, R9, R2, R15 ;  /* 0x0000000209027224 */ /* 0x000fc400078e020f */
[----:B------:R-:W-:Y:S02]  /*12c0*/  IMAD R14, R5, R4, R7 ;  /* 0x00000004050e7224 */ /* 0x000fe400078e0207 */
[----:B------:R-:W-:Y:S02]  /*12d0*/  IMAD R15, R16, R9, R2 ;  /* 0x00000009100f7224 */ /* 0x000fe400078e0202 */
.L_x_16:
[----:B------:R-:W1:Y:S01]  /*12e0*/  LDCU UR4, c[0x0][0xb30] ;  /* 0x00016600ff0477ac */ /* 0x000e620008000800 */
[----:B------:R-:W2:Y:S08]  /*12f0*/  S2UR UR37, SR_CgaCtaId ;  /* 0x00000000002579c3 */ /* 0x000eb00000008800 */
[----:B------:R-:W3:Y:S01]  /*1300*/  LDC R40, c[0x0][0xb24] ;  /* 0x0002c900ff287b82 */ /* 0x000ee20000000800 */
[----:B-1----:R-:W-:-:S09]  /*1310*/  UISETP.NE.AND UP1, UPT, UR4, 0x1, UPT ;  /* 0x000000010400788c */ /* 0x002fd2000bf25270 */
[----:B--2---:R-:W-:Y:S05]  /*1320*/  BRA.U UP1, `(.L_x_17) ;  /* 0x0000000101407547 */ /* 0x004fea000b800000 */
[----:B------:R-:W1:Y:S08]  /*1330*/  LDC.64 R4, c[0x0][0xb10] ;  /* 0x0002c400ff047b82 */ /* 0x000e700000000a00 */
[----:B------:R-:W2:Y:S08]  /*1340*/  LDC.64 R2, c[0x0][0xb18] ;  /* 0x0002c600ff027b82 */ /* 0x000eb00000000a00 */
[----:B------:R-:W4:Y:S08]  /*1350*/  LDC R6, c[0x0][0xb20] ;  /* 0x0002c800ff067b82 */ /* 0x000f300000000800 */
[----:B------:R-:W3:Y:S01]  /*1360*/  LDC R7, c[0x0][0xb0c] ;  /* 0x0002c300ff077b82 */ /* 0x000ee20000000800 */
[----:B-1----:R-:W-:-:S05]  /*1370*/  IMAD.HI.U32 R4, R15, R4, RZ ;  /* 0x000000040f047227 */ /* 0x002fca00078e00ff */
[----:B------:R-:W-:Y:S01]  /*1380*/  SHF.R.U32.HI R4, RZ, R5, R4 ;  /* 0x00000005ff047219 */ /* 0x000fe20000011604 */
[----:B--2---:R-:W-:Y:S01]  /*1390*/  IMAD.HI.U32 R3, R14, R3, RZ ;  /* 0x000000030e037227 */ /* 0x004fe200078e00ff */
[----:B------:R-:W-:-:S04]  /*13a0*/  ISETP.NE.AND P0, PT, R2, 0x1, PT ;  /* 0x000000010200780c */ /* 0x000fc80003f05270 */
[----:B----4-:R-:W-:-:S04]  /*13b0*/  SHF.R.U32.HI R3, RZ, R6, R3 ;  /* 0x00000006ff037219 */ /* 0x010fc80000011603 */
[----:B------:R-:W-:Y:S02]  /*13c0*/  SEL R3, R14, R3, !P0 ;  /* 0x000000030e037207 */ /* 0x000fe40004000000 */
[----:B---3--:R-:W-:-:S04]  /*13d0*/  ISETP.NE.AND P1, PT, R7, 0x1, PT ;  /* 0x000000010700780c */ /* 0x008fc80003f25270 */
[----:B------:R-:W-:-:S05]  /*13e0*/  SEL R4, R15, R4, !P1 ;  /* 0x000000040f047207 */ /* 0x000fca0004800000 */
[----:B------:R-:W-:Y:S02]  /*13f0*/  IMAD.IADD R5, R3, 0x1, -R4 ;  /* 0x0000000103057824 */ /* 0x000fe400078e0a04 */
[----:B------:R-:W-:Y:S02]  /*1400*/  IMAD.IADD R3, R4, 0x1, -R3 ;  /* 0x0000000104037824 */ /* 0x000fe400078e0a03 */
[----:B------:R-:W-:Y:S02]  /*1410*/  IMAD R15, R5, R7, R15 ;  /* 0x00000007050f7224 */ /* 0x000fe400078e020f */
[----:B------:R-:W-:-:S07]  /*1420*/  IMAD R14, R3, R2, R14 ;  /* 0x00000002030e7224 */ /* 0x000fce00078e020e */
.L_x_17:
[----:B------:R-:W-:Y:S01]  /*1430*/  BAR.SYNC.DEFER_BLOCKING 0x0 ;  /* 0x0000000000007b1d */ /* 0x000fe20000010000 */
[----:B------:R-:W-:Y:S01]  /*1440*/  UISETP.NE.AND UP1, UPT, UR8, 0x2, UPT ;  /* 0x000000020800788c */ /* 0x000fe2000bf25270 */
[----:B------:R-:W-:Y:S02]  /*1450*/  ISETP.NE.OR P5, PT, R0, 0x2, !P5 ;  /* 0x000000020000780c */ /* 0x000fe40006fa5670 */
[----:B------:R-:W-:-:S06]  /*1460*/  LOP3.LUT R2, R101, 0x1f, RZ, 0xc0, !PT ;  /* 0x0000001f65027812 */ /* 0x000fcc00078ec0ff */
[----:B------:R-:W-:Y:S05]  /*1470*/  BRA.U UP1, `(.L_x_18) ;  /* 0x0000001501107547 */ /* 0x000fea000b800000 */
[----:B------:R-:W1:Y:S01]  /*1480*/  LDCU UR13, c[0x0][0x38c] ;  /* 0x00007180ff0d77ac */ /* 0x000e620008000800 */
[----:B------:R-:W2:Y:S01]  /*1490*/  LDC R8, c[0x0][0x370] ;  /* 0x0000dc00ff087b82 */ /* 0x000ea20000000800 */
[----:B------:R-:W-:Y:S01]  /*14a0*/  PLOP3.LUT P1, PT, PT, PT, UP2, 0x80, 0x8 ;  /* 0x000000000008781c */ /* 0x000fe20003f2f028 */
[----:B------:R-:W-:Y:S01]  /*14b0*/  IMAD.MOV.U32 R17, RZ, RZ, 0x1 ;  /* 0x00000001ff117424 */ /* 0x000fe200078e00ff */
[----:B------:R-:W-:Y:S01]  /*14c0*/  ISETP.EQ.OR P4, PT, R2, RZ, P5 ;  /* 0x000000ff0200720c */ /* 0x000fe20002f82670 */
[----:B------:R-:W-:Y:S01]  /*14d0*/  IMAD.MOV.U32 R16, RZ, RZ, RZ ;  /* 0x000000ffff107224 */ /* 0x000fe200078e00ff */
[----:B------:R-:W-:Y:S02]  /*14e0*/  PLOP3.LUT P1, PT, P1, PT, PT, 0x8, 0x80 ;  /* 0x000000000080781c */ /* 0x000fe40000f2e170 */
[----:B------:R-:W-:Y:S01]  /*14f0*/  CS2R R12, SRZ ;  /* 0x00000000000c7805 */ /* 0x000fe2000001ff00 */
[----:B------:R-:W-:Y:S01]  /*1500*/  IMAD.MOV.U32 R11, RZ, RZ, 0x1 ;  /* 0x00000001ff0b7424 */ /* 0x000fe200078e00ff */
[----:B------:R-:W4:Y:S01]  /*1510*/  LDC R0, c[0x0][0x374] ;  /* 0x0000dd00ff007b82 */ /* 0x000f220000000800 */
[----:B------:R-:W2:Y:S01]  /*1520*/  LDCU.64 UR22, c[0x0][0x348] ;  /* 0x00006900ff1677ac */ /* 0x000ea20008000a00 */
[----:B------:R-:W-:Y:S01]  /*1530*/  UMOV UR6, URZ ;  /* 0x000000ff00067c82 */ /* 0x000fe20008000000 */
[----:B-1----:R-:W-:-:S04]  /*1540*/  UIADD3 UR5, UPT, UPT, UR13, 0x1f, URZ ;  /* 0x0000001f0d057890 */ /* 0x002fc8000fffe0ff */
[----:B------:R-:W-:-:S04]  /*1550*/  USHF.R.S32.HI UR4, URZ, 0x1f, UR5 ;  /* 0x0000001fff047899 */ /* 0x000fc80008011405 */
[----:B------:R-:W-:-:S04]  /*1560*/  ULEA.HI UR4, UR4, UR5, URZ, 0x5 ;  /* 0x0000000504047291 */ /* 0x000fc8000f8f28ff */
[----:B------:R-:W-:Y:S02]  /*1570*/  USHF.R.S32.HI UR15, URZ, 0x5, UR4 ;  /* 0x00000005ff0f7899 */ /* 0x000fe40008011404 */
[----:B------:R-:W-:Y:S02]  /*1580*/  UIADD3 UR4, UPT, UPT, UR13, -0x1, URZ ;  /* 0xffffffff0d047890 */ /* 0x000fe4000fffe0ff */
[----:B------:R-:W-:Y:S02]  /*1590*/  UISETP.LT.U32.AND UP0, UPT, UR15, 0x9, UPT ;  /* 0x000000090f00788c */ /* 0x000fe4000bf01070 */
[----:B------:R-:W-:Y:S02]  /*15a0*/  UISETP.GE.U32.AND UP1, UPT, UR4, -0x3f, UPT ;  /* 0xffffffc10400788c */ /* 0x000fe4000bf26070 */
[----:B------:R-:W-:Y:S02]  /*15b0*/  USEL UR14, UR15, 0x9, UP0 ;  /* 0x000000090f0e7887 */ /* 0x000fe40008000000 */
[----:B------:R-:W-:-:S02]  /*15c0*/  UIADD3 UR13, UPT, UPT, UR13, 0x3e, URZ ;  /* 0x0000003e0d0d7890 */ /* 0x000fc4000fffe0ff */
[----:B------:R-:W-:Y:S02]  /*15d0*/  UIADD3 UR5, UPT, UPT, UR14, -0x1, URZ ;  /* 0xffffffff0e057890 */ /* 0x000fe4000fffe0ff */
[----:B------:R-:W-:-:S03]  /*15e0*/  UIADD3 UR7, UPT, UPT, UR15, -UR14, URZ ;  /* 0x8000000e0f077290 */ /* 0x000fc6000fffe0ff */
[----:B------:R-:W-:-:S04]  /*15f0*/  @UP1 UIADD3 UR5, UPT, UPT, UR14, URZ, URZ ;  /* 0x000000ff0e051290 */ /* 0x000fc8000fffe0ff */
[----:B--2---:R-:W-:-:S12]  /*1600*/  UIADD3 UR5, UPT, UPT, UR5, 0x1, URZ ;  /* 0x0000000105057890 */ /* 0x004fd8000fffe0ff */
.L_x_36:
[----:B------:R-:W-:Y:S01]  /*1610*/  UISETP.NE.AND UP0, UPT, UR37, URZ, UPT ;  /* 0x000000ff2500728c */ /* 0x000fe2000bf05270 */
[----:B------:R-:W1:Y:S08]  /*1620*/  S2UR UR37, SR_CgaCtaId ;  /* 0x00000000002579c3 */ /* 0x000e700000008800 */
[----:B------:R-:W-:Y:S05]  /*1630*/  BRA.U UP0, `(.L_x_19) ;  /* 0x0000000100347547 */ /* 0x000fea000b800000 */
[----:B------:R-:W2:Y:S01]  /*1640*/  S2R R2, SR_CgaCtaId ;  /* 0x0000000000027919 */ /* 0x000ea20000008800 */
[----:B------:R-:W-:-:S04]  /*1650*/  MOV R3, 0x400 ;  /* 0x0000040000037802 */ /* 0x000fc80000000f00 */
[----:B--2---:R-:W-:Y:S02]  /*1660*/  LEA R2, R2, R3, 0x18 ;  /* 0x0000000302027211 */ /* 0x004fe400078ec0ff */
[----:B------:R-:W-:-:S03]  /*1670*/  SHF.L.U32 R3, R11, 0x1f, RZ ;  /* 0x0000001f0b037819 */ /* 0x000fc600000006ff */
[----:B------:R-:W-:-:S04]  /*1680*/  IMAD R2, R12, 0x8, R2 ;  /* 0x000000080c027824 */ /* 0x000fc800078e0202 */
[----:B------:R-:W2:Y:S02]  /*1690*/  SYNCS.PHASECHK.TRANS64.TRYWAIT P0, [R2+URZ+0x150], R3 ;  /* 0x00015003020075a7 */ /* 0x000ea400080011ff */
[----:B--2---:R-:W-:Y:S05]  /*16a0*/  @!P0 BRA `(.L_x_20) ;  /* 0x0000007800988947 */ /* 0x004fea0003800000 */
.L_x_137:
[----:B------:R-:W-:Y:S01]  /*16b0*/  VIADD R12, R12, 0x1 ;  /* 0x000000010c0c7836 */ /* 0x000fe20000000000 */
[----:B------:R2:W-:Y:S04]  /*16c0*/  SYNCS.ARRIVE.TRANS64.A1T0 RZ, [R2+URZ+0x140], RZ ;  /* 0x000140ff02ff79a7 */ /* 0x0005e800081000ff */
[----:B------:R-:W-:-:S04]  /*16d0*/  ISETP.NE.AND P0, PT, R12, 0x2, PT ;  /* 0x000000020c00780c */ /* 0x000fc80003f05270 */
[----:B------:R-:W-:Y:S02]  /*16e0*/  SEL R12, R12, RZ, P0 ;  /* 0x000000ff0c0c7207 */ /* 0x000fe40000000000 */
[----:B--2---:R-:W-:-:S04]  /*16f0*/  SEL R2, RZ, 0x1, P0 ;  /* 0x00000001ff027807 */ /* 0x004fc80000000000 */
[----:B------:R-:W-:-:S07]  /*1700*/  LOP3.LUT R11, R11, R2, RZ, 0x3c, !PT ;  /* 0x000000020b0b7212 */ /* 0x000fce00078e3cff */
.L_x_19:
[----:B------:R-:W-:Y:S01]  /*1710*/  UMOV UR4, 0x400 ;  /* 0x0000040000047882 */ /* 0x000fe20000000000 */
[----:B------:R-:W-:Y:S01]  /*1720*/  SHF.L.U32 R2, R17, 0x1f, RZ ;  /* 0x0000001f11027819 */ /* 0x000fe200000006ff */
[----:B-1----:R-:W-:Y:S01]  /*1730*/  ULEA UR4, UR37, UR4, 0x18 ;  /* 0x0000000425047291 */ /* 0x002fe2000f8ec0ff */
[----:B------:R-:W-:Y:S01]  /*1740*/  R2UR UR34, R15 ;  /* 0x000000000f2272ca */ /* 0x000fe200000e0000 */
[----:B------:R-:W-:Y:S01]  /*1750*/  UISETP.GE.U32.AND UP0, UPT, UR13, 0x3f, UPT ;  /* 0x0000003f0d00788c */ /* 0x000fe2000bf06070 */
[----:B------:R-:W-:Y:S01]  /*1760*/  R2UR UR11, R14 ;  /* 0x000000000e0b72ca */ /* 0x000fe200000e0000 */
[----:B------:R-:W-:Y:S01]  /*1770*/  ULEA UR8, UR6, UR4, 0x3 ;  /* 0x0000000406087291 */ /* 0x000fe2000f8e18ff */
[----:B------:R-:W-:-:S08]  /*1780*/  UMOV UR24, URZ ;  /* 0x000000ff00187c82 */ /* 0x000fd00008000000 */
[----:B------:R1:W2:Y:S01]  /*1790*/  SYNCS.PHASECHK.TRANS64.TRYWAIT P0, [UR8+0x48], R2 ;  /* 0x00004802ff0075a7 */ /* 0x0002a20008001108 */
[----:B------:R-:W-:Y:S02]  /*17a0*/  USHF.L.U32 UR34, UR34, 0x6, URZ ;  /* 0x0000000622227899 */ /* 0x000fe400080006ff */
[----:B------:R-:W-:Y:S01]  /*17b0*/  USHF.L.U32 UR11, UR11, 0x8, URZ ;  /* 0x000000080b0b7899 */ /* 0x000fe200080006ff */
[----:B------:R-:W-:Y:S11]  /*17c0*/  BRA.U !UP0, `(.L_x_21) ;  /* 0x0000000108a87547 */ /* 0x000ff6000b800000 */
[----:B------:R-:W-:Y:S01]  /*17d0*/  UMOV UR16, URZ ;  /* 0x000000ff00107c82 */ /* 0x000fe20008000000 */
[----:B------:R-:W-:-:S05]  /*17e0*/  UMOV UR17, UR6 ;  /* 0x0000000600117c82 */ /* 0x000fca0008000000 */
.L_x_26:
[----:B-1----:R-:W-:Y:S01]  /*17f0*/  ULEA UR33, UR17, UR4, 0x3 ;  /* 0x0000000411217291 */ /* 0x002fe2000f8e18ff */
[----:B--2---:R-:W-:Y:S01]  /*1800*/  @!P5 MOV R3, 0x5000 ;  /* 0x000050000003d802 */ /* 0x004fe20000000f00 */
[----:B--2---:R-:W-:Y:S10]  /*1810*/  @P0 BRA `(.L_x_22) ;  /* 0x00000000000c0947 */ /* 0x004ff40003800000 */
[----:B------:R-:W-:-:S04]  /*1820*/  SHF.L.U32 R4, R17, 0x1f, RZ ;  /* 0x0000001f11047819 */ /* 0x000fc800000006ff */
[----:B------:R-:W2:Y:S02]  /*1830*/  SYNCS.PHASECHK.TRANS64.TRYWAIT P0, [UR33+0x48], R4 ;  /* 0x00004804ff0075a7 */ /* 0x000ea40008001121 */
[----:B--2---:R-:W-:Y:S05]  /*1840*/  @!P0 BRA `(.L_x_23) ;  /* 0x0000007800448947 */ /* 0x004fea0003800000 */
.L_x_22:
[----:B------:R2:W-:Y:S01]  /*1850*/  @!P5 SYNCS.ARRIVE.TRANS64 RZ, [UR33], R3 ;  /* 0x00000003ffffd9a7 */ /* 0x0005e20008000021 */
[----:B------:R-:W-:Y:S04]  /*1860*/  BSSY.RECONVERGENT B0, `(.L_x_24) ;  /* 0x0000003000007945 */ /* 0x000fe80003800200 */
[----:B------:R-:W-:Y:S05]  /*1870*/  @P4 BRA `(.L_x_25) ;  /* 0x0000000000044947 */ /* 0x000fea0003800000 */
[----:B------:R-:W-:Y:S05]  /*1880*/  BPT.TRAP 0x1 ;  /* 0x000000040000795c */ /* 0x000fea0000300000 */
.L_x_25:
[----:B------:R-:W-:Y:S05]  /*1890*/  BSYNC.RECONVERGENT B0 ;  /* 0x0000000000007941 */ /* 0x000fea0003800200 */
.L_x_24:
[----:B------:R-:W-:Y:S02]  /*18a0*/  UIADD3 UR6, UPT, UPT, UR17, 0x1, URZ ;  /* 0x0000000111067890 */ /* 0x000fe4000fffe0ff */
[----:B------:R-:W-:Y:S02]  /*18b0*/  ULEA UR32, UR17, UR4, 0xc ;  /* 0x0000000411207291 */ /* 0x000fe4000f8e60ff */
[----:B------:R-:W-:Y:S02]  /*18c0*/  UISETP.NE.AND UP0, UPT, UR6, 0x9, UPT ;  /* 0x000000090600788c */ /* 0x000fe4000bf05270 */
[----:B------:R-:W-:Y:S02]  /*18d0*/  UIADD3 UR26, UP1, UPT, UR22, 0x80, URZ ;  /* 0x00000080161a7890 */ /* 0x000fe4000ff3e0ff */
[----:B------:R-:W-:Y:S02]  /*18e0*/  USEL UR9, URZ, 0x1, UP0 ;  /* 0x00000001ff097887 */ /* 0x000fe40008000000 */
[----:B------:R-:W-:-:S02]  /*18f0*/  USEL UR6, UR6, URZ, UP0 ;  /* 0x000000ff06067287 */ /* 0x000fc40008000000 */
[----:B------:R-:W-:Y:S02]  /*1900*/  UIADD3 UR20, UP0, UPT, UR22, 0x180, URZ ;  /* 0x0000018016147890 */ /* 0x000fe4000ff1e0ff */
[----:B------:R-:W-:Y:S01]  /*1910*/  ULEA UR8, UR6, UR4, 0x3 ;  /* 0x0000000406087291 */ /* 0x000fe2000f8e18ff */
[----:B------:R-:W-:Y:S01]  /*1920*/  LOP3.LUT R17, R17, UR9, RZ, 0x3c, !PT ;  /* 0x0000000911117c12 */ /* 0x000fe2000f8e3cff */
[----:B------:R-:W-:Y:S02]  /*1930*/  USHF.L.U32 UR35, UR16, 0x5, URZ ;  /* 0x0000000510237899 */ /* 0x000fe400080006ff */
[----:B------:R-:W-:Y:S01]  /*1940*/  UIADD3.X UR27, UPT, UPT, URZ, UR23, URZ, UP1, !UPT ;  /* 0x00000017ff1b7290 */ /* 0x000fe20008ffe4ff */
[----:B-1----:R-:W-:Y:S01]  /*1950*/  SHF.L.U32 R2, R17, 0x1f, RZ ;  /* 0x0000001f11027819 */ /* 0x002fe200000006ff */
[----:B------:R-:W-:Y:S02]  /*1960*/  UIADD3 UR32, UPT, UPT, UR32, 0x8800, URZ ;  /* 0x0000880020207890 */ /* 0x000fe4000fffe0ff */
[----:B------:R-:W-:Y:S01]  /*1970*/  UIADD3.X UR21, UPT, UPT, URZ, UR23, URZ, UP0, !UPT ;  /* 0x00000017ff157290 */ /* 0x000fe200087fe4ff */
[----:B------:R1:W1:Y:S01]  /*1980*/  SYNCS.PHASECHK.TRANS64.TRYWAIT P0, [UR8+0x48], R2 ;  /* 0x00004802ff0075a7 */ /* 0x0002620008001108 */
[----:B------:R-:W-:Y:S01]  /*1990*/  ULEA UR8, UR17, UR4, 0xe ;  /* 0x0000000411087291 */ /* 0x000fe2000f8e70ff */
[----:B------:R-:W-:Y:S01]  /*19a0*/  UMOV UR18, 0x0 ;  /* 0x0000000000127882 */ /* 0x000fe20000000000 */
[----:B------:R-:W-:-:S02]  /*19b0*/  UMOV UR19, 0x10000000 ;  /* 0x1000000000137882 */ /* 0x000fc40000000000 */
[----:B------:R-:W-:Y:S01]  /*19c0*/  UIADD3 UR8, UPT, UPT, UR8, 0x11800, URZ ;  /* 0x0001180008087890 */ /* 0x000fe2000fffe0ff */
[----:B------:R1:W-:Y:S01]  /*19d0*/  UTMALDG.3D [UR32], [UR26], desc[UR18] ;  /* 0x000012201a0075b4 */ /* 0x0003e20008011000 */
[----:B------:R-:W-:Y:S01]  /*19e0*/  UMOV UR12, UR36 ;  /* 0x00000024000c7c82 */ /* 0x000fe20008000000 */
[----:B------:R-:W-:Y:S01]  /*19f0*/  UMOV UR9, UR33 ;  /* 0x0000002100097c82 */ /* 0x000fe20008000000 */
[----:B------:R-:W-:Y:S01]  /*1a00*/  UMOV UR10, UR35 ;  /* 0x00000023000a7c82 */ /* 0x000fe20008000000 */
[----:B------:R-:W-:Y:S01]  /*1a10*/  UIADD3 UR16, UPT, UPT, UR16, 0x1, URZ ;  /* 0x0000000110107890 */ /* 0x000fe2000fffe0ff */
[----:B------:R-:W-:Y:S01]  /*1a20*/  UMOV UR24, UR5 ;  /* 0x0000000500187c82 */ /* 0x000fe20008000000 */
[----:B------:R-:W-:Y:S02]  /*1a30*/  UMOV UR17, UR6 ;  /* 0x0000000600117c82 */ /* 0x000fe40008000000 */
[----:B------:R1:W-:Y:S01]  /*1a40*/  UTMALDG.3D [UR8], [UR20], desc[UR18] ;  /* 0x00001208140075b4 */ /* 0x0003e20008011000 */
[----:B------:R-:W-:-:S09]  /*1a50*/  UISETP.NE.AND UP0, UPT, UR16, UR5, UPT ;  /* 0x000000051000728c */ /* 0x000fd2000bf05270 */
[----:B------:R-:W-:Y:S05]  /*1a60*/  BRA.U UP0, `(.L_x_26) ;  /* 0xfffffffd00607547 */ /* 0x000fea000b83ffff */
.L_x_21:
[----:B-1----:R-:W-:Y:S01]  /*1a70*/  ULEA UR8, UR6, UR4, 0x3 ;  /* 0x0000000406087291 */ /* 0x002fe2000f8e18ff */
[----:B------:R-:W-:Y:S01]  /*1a80*/  SHF.L.U32 R2, R17, 0x1f, RZ ;  /* 0x0000001f11027819 */ /* 0x000fe200000006ff */
[----:B------:R-:W-:Y:S01]  /*1a90*/  @!P1 SYNCS.ARRIVE.TRANS64.A1T0 RZ, [UR4+0xd8], RZ ;  /* 0x0000d8ffffff99a7 */ /* 0x000fe20008100004 */
[----:B------:R-:W-:-:S06]  /*1aa0*/  UISETP.GT.AND UP0, UPT, UR15, UR14, UPT ;  /* 0x0000000e0f00728c */ /* 0x000fcc000bf04270 */
[----:B--2---:R1:W2:Y:S03]  /*1ab0*/  SYNCS.PHASECHK.TRANS64.TRYWAIT P0, [UR8+0x48], R2 ;  /* 0x00004802ff0075a7 */ /* 0x0042a60008001108 */
[----:B------:R-:W-:Y:S05]  /*1ac0*/  BRA.U !UP0, `(.L_x_27) ;  /* 0x0000000108ac7547 */ /* 0x000fea000b800000 */
[----:B------:R-:W-:Y:S01]  /*1ad0*/  UIADD3 UR21, UPT, UPT, UR7, UR24, URZ ;  /* 0x0000001807157290 */ /* 0x000fe2000fffe0ff */
[----:B------:R-:W-:-:S11]  /*1ae0*/  UMOV UR25, UR6 ;  /* 0x0000000600197c82 */ /* 0x000fd60008000000 */
.L_x_32:
[----:B-1----:R-:W-:Y:S01]  /*1af0*/  ULEA UR17, UR25, UR4, 0x3 ;  /* 0x0000000419117291 */ /* 0x002fe2000f8e18ff */
[----:B--2---:R-:W-:Y:S01]  /*1b00*/  @!P5 MOV R3, 0x5000 ;  /* 0x000050000003d802 */ /* 0x004fe20000000f00 */
[----:B--2---:R-:W-:Y:S10]  /*1b10*/  @P0 BRA `(.L_x_28) ;  /* 0x00000000000c0947 */ /* 0x004ff40003800000 */
[----:B------:R-:W-:-:S04]  /*1b20*/  SHF.L.U32 R4, R17, 0x1f, RZ ;  /* 0x0000001f11047819 */ /* 0x000fc800000006ff */
[----:B------:R-:W2:Y:S02]  /*1b30*/  SYNCS.PHASECHK.TRANS64.TRYWAIT P0, [UR17+0x48], R4 ;  /* 0x00004804ff0075a7 */ /* 0x000ea40008001111 */
[----:B--2---:R-:W-:Y:S05]  /*1b40*/  @!P0 BRA `(.L_x_29) ;  /* 0x00000074009c8947 */ /* 0x004fea0003800000 */
.L_x_28:
[----:B------:R2:W-:Y:S01]  /*1b50*/  @!P5 SYNCS.ARRIVE.TRANS64 RZ, [UR17], R3 ;  /* 0x00000003ffffd9a7 */ /* 0x0005e20008000011 */
[----:B------:R-:W-:Y:S04]  /*1b60*/  BSSY.RECONVERGENT B0, `(.L_x_30) ;  /* 0x0000003000007945 */ /* 0x000fe80003800200 */
[----:B------:R-:W-:Y:S05]  /*1b70*/  @P4 BRA `(.L_x_31) ;  /* 0x0000000000044947 */ /* 0x000fea0003800000 */
[----:B------:R-:W-:Y:S05]  /*1b80*/  BPT.TRAP 0x1 ;  /* 0x000000040000795c */ /* 0x000fea0000300000 */
.L_x_31:
[----:B------:R-:W-:Y:S05]  /*1b90*/  BSYNC.RECONVERGENT B0 ;  /* 0x0000000000007941 */ /* 0x000fea0003800200 */
.L_x_30:
        /* <DEDUP_REMOVED lines=10> */
[----:B------:R-:W-:Y:S01]  /*1c40*/  UIADD3 UR16, UPT, UPT, UR16, 0x8800, URZ ;  /* 0x0000880010107890 */ /* 0x000fe2000fffe0ff */
[----:B-1----:R-:W-:Y:S01]  /*1c50*/  SHF.L.U32 R2, R17, 0x1f, RZ ;  /* 0x0000001f11027819 */ /* 0x002fe200000006ff */
[----:B------:R-:W-:Y:S02]  /*1c60*/  UIADD3.X UR31, UPT, UPT, URZ, UR23, URZ, UP1, !UPT ;  /* 0x00000017ff1f7290 */ /* 0x000fe40008ffe4ff */
[----:B------:R-:W-:Y:S01]  /*1c70*/  UIADD3.X UR29, UPT, UPT, URZ, UR23, URZ, UP0, !UPT ;  /* 0x00000017ff1d7290 */ /* 0x000fe200087fe4ff */
[----:B------:R1:W1:Y:S01]  /*1c80*/  SYNCS.PHASECHK.TRANS64.TRYWAIT P0, [UR8+0x48], R2 ;  /* 0x00004802ff0075a7 */ /* 0x0002620008001108 */
[----:B------:R-:W-:Y:S01]  /*1c90*/  ULEA UR8, UR25, UR4, 0xe ;  /* 0x0000000419087291 */ /* 0x000fe2000f8e70ff */
[----:B------:R-:W-:Y:S01]  /*1ca0*/  UMOV UR26, 0x0 ;  /* 0x00000000001a7882 */ /* 0x000fe20000000000 */
[----:B------:R-:W-:-:S02]  /*1cb0*/  UMOV UR27, 0x10000000 ;  /* 0x10000000001b7882 */ /* 0x000fc40000000000 */
[----:B------:R-:W-:Y:S01]  /*1cc0*/  UIADD3 UR8, UPT, UPT, UR8, 0x11800, URZ ;  /* 0x0001180008087890 */ /* 0x000fe2000fffe0ff */
[----:B------:R-:W-:Y:S01]  /*1cd0*/  UMOV UR18, UR34 ;  /* 0x0000002200127c82 */ /* 0x000fe20008000000 */
[----:B------:R-:W-:Y:S01]  /*1ce0*/  UMOV UR20, UR36 ;  /* 0x0000002400147c82 */ /* 0x000fe20008000000 */
[----:B------:R-:W-:Y:S01]  /*1cf0*/  UMOV UR12, UR36 ;  /* 0x00000024000c7c82 */ /* 0x000fe20008000000 */
[----:B------:R-:W-:Y:S01]  /*1d00*/  UMOV UR9, UR17 ;  /* 0x0000001100097c82 */ /* 0x000fe20008000000 */
[----:B------:R-:W-:Y:S01]  /*1d10*/  UMOV UR10, UR19 ;  /* 0x00000013000a7c82 */ /* 0x000fe20008000000 */
[----:B------:R1:W-:Y:S01]  /*1d20*/  UTMALDG.3D [UR16], [UR30], desc[UR26] ;  /* 0x00001a101e0075b4 */ /* 0x0003e20008011000 */
[----:B------:R-:W-:Y:S01]  /*1d30*/  UIADD3 UR24, UPT, UPT, UR24, 0x1, URZ ;  /* 0x0000000118187890 */ /* 0x000fe2000fffe0ff */
[----:B------:R-:W-:-:S03]  /*1d40*/  UMOV UR25, UR6 ;  /* 0x0000000600197c82 */ /* 0x000fc60008000000 */
[----:B------:R-:W-:Y:S01]  /*1d50*/  UISETP.NE.AND UP0, UPT, UR24, UR21, UPT ;  /* 0x000000151800728c */ /* 0x000fe2000bf05270 */
[----:B------:R1:W-:Y:S08]  /*1d60*/  UTMALDG.3D [UR8], [UR28], desc[UR26] ;  /* 0x00001a081c0075b4 */ /* 0x0003f00008011000 */
[----:B------:R-:W-:Y:S05]  /*1d70*/  BRA.U UP0, `(.L_x_32) ;  /* 0xfffffffd005c7547 */ /* 0x000fea000b83ffff */
.L_x_27:
[C---:B-1----:R-:W-:Y:S01]  /*1d80*/  LEA R2, R16.reuse, UR4, 0x3 ;  /* 0x0000000410027c11 */ /* 0x042fe2000f8e18ff */
[----:B------:R-:W-:Y:S01]  /*1d90*/  NOP ;  /* 0x0000000000007918 */ /* 0x000fe20000000000 */
[----:B--2---:R-:W-:Y:S02]  /*1da0*/  SHF.L.U32 R3, R13, 0x1f, RZ ;  /* 0x0000001f0d037819 */ /* 0x004fe400000006ff */
[----:B------:R-:W-:Y:S02]  /*1db0*/  LEA R4, R16, UR4, 0x4 ;  /* 0x0000000410047c11 */ /* 0x000fe4000f8e20ff */
[----:B------:R-:W1:Y:S02]  /*1dc0*/  SYNCS.PHASECHK.TRANS64.TRYWAIT P0, [R2+URZ+0xe0], R3 ;  /* 0x0000e003020075a7 */ /* 0x000e6400080011ff */
[----:B-1----:R-:W-:Y:S05]  /*1dd0*/  @!P0 BRA `(.L_x_33) ;  /* 0x0000007400108947 */ /* 0x002fea0003800000 */
.L_x_140:
[----:B------:R-:W2:Y:S01]  /*1de0*/  LDS.128 R4, [R4+0x170] ;  /* 0x0001700004047984 */ /* 0x000ea20000000c00 */
[----:B---3--:R-:W-:Y:S01]  /*1df0*/  ISETP.GE.AND P0, PT, R40, 0x1, PT ;  /* 0x000000012800780c */ /* 0x008fe20003f06270 */
[----:B-1----:R-:W-:Y:S01]  /*1e00*/  VIADD R2, R2, 0xf0 ;  /* 0x000000f002027836 */ /* 0x002fe20000000000 */
[----:B------:R-:W-:Y:S01]  /*1e10*/  @!PT LDS RZ, [RZ] ;  /* 0x00000000fffff984 */ /* 0x000fe20000000800 */
[----:B------:R-:W-:Y:S01]  /*1e20*/  @!PT LDS RZ, [RZ] ;  /* 0x00000000fffff984 */ /* 0x000fe20000000800 */
[----:B------:R-:W-:Y:S01]  /*1e30*/  @!PT LDS RZ, [RZ] ;  /* 0x00000000fffff984 */ /* 0x000fe20000000800 */
[----:B------:R-:W-:Y:S01]  /*1e40*/  @!PT LDS RZ, [RZ] ;  /* 0x00000000fffff984 */ /* 0x000fe20000000800 */
[----:B------:R1:W-:Y:S06]  /*1e50*/  MEMBAR.ALL.CTA ;  /* 0x0000000000007992 */ /* 0x0003ec0000008000 */
[----:B-1----:R-:W1:Y:S01]  /*1e60*/  FENCE.VIEW.ASYNC.S ;  /* 0x00000000000073c6 */ /* 0x002e620000000000 */
[----:B------:R-:W-:-:S04]  /*1e70*/  PRMT R2, RZ, 0x654, R2 ;  /* 0x00000654ff027816 */ /* 0x000fc80000000002 */
[----:B-1----:R1:W-:Y:S01]  /*1e80*/  SYNCS.ARRIVE.TRANS64.RED.A1T0 RZ, [R2+URZ], RZ ;  /* 0x000000ff02ff79a7 */ /* 0x0023e200081004ff */
[----:B--2---:R-:W-:-:S13]  /*1e90*/  LOP3.LUT P2, RZ, R6, 0x1, RZ, 0xc0, !PT ;  /* 0x0000000106ff7812 */ /* 0x004fda000784c0ff */
[----:B------:R-:W-:Y:S01]  /*1ea0*/  @P2 SHF.R.U32.HI R3, RZ, 0x10, R5 ;  /* 0x00000010ff032819 */ /* 0x000fe20000011605 */
[----:B------:R-:W-:Y:S01]  /*1eb0*/  VOTEU.ANY UP0, P2 ;  /* 0x0000000000ff7886 */ /* 0x000fe20001000100 */
[----:B------:R-:W-:Y:S02]  /*1ec0*/  @P2 MOV R10, R4 ;  /* 0x00000004000a2202 */ /* 0x000fe40000000f00 */
[----:B------:R-:W-:Y:S02]  /*1ed0*/  @P2 R2UR.BROADCAST UR8, R3 ;  /* 0x00000000030822ca */ /* 0x000fe400008e0000 */
[----:B------:R-:W-:-:S11]  /*1ee0*/  @P2 LOP3.LUT R9, R5, 0xffff, RZ, 0xc0, !PT ;  /* 0x0000ffff05092812 */ /* 0x000fd600078ec0ff */
[----:B------:R-:W-:Y:S01]  /*1ef0*/  @UP0 UMOV UR36, UR8 ;  /* 0x0000000800240c82 */ /* 0x000fe20008000000 */
[----:B-1----:R-:W-:Y:S05]  /*1f00*/  @!P0 BRA `(.L_x_34) ;  /* 0x0000000000b88947 */ /* 0x002fea0003800000 */
[----:B------:R-:W4:Y:S01]  /*1f10*/  LDC.64 R4, c[0x0][0xb18] ;  /* 0x0002c600ff047b82 */ /* 0x000f220000000a00 */
[----:B------:R-:W-:-:S07]  /*1f20*/  ISETP.NE.AND P3, PT, R40, 0x1, PT ;  /* 0x000000012800780c */ /* 0x000fce0003f65270 */
[----:B------:R-:W1:Y:S08]  /*1f30*/  LDC.64 R6, c[0x0][0xb10] ;  /* 0x0002c400ff067b82 */ /* 0x000e700000000a00 */
[----:B------:R-:W2:Y:S08]  /*1f40*/  LDC R14, c[0x0][0xb20] ;  /* 0x0002c800ff0e7b82 */ /* 0x000eb00000000800 */
[----:B------:R-:W3:Y:S01]  /*1f50*/  LDC R15, c[0x0][0xb0c] ;  /* 0x0002c300ff0f7b82 */ /* 0x000ee20000000800 */
[----:B----4-:R-:W-:Y:S01]  /*1f60*/  IMAD.HI.U32 R19, R0, R5, RZ ;  /* 0x0000000500137227 */ /* 0x010fe200078e00ff */
[----:B------:R-:W-:-:S03]  /*1f70*/  ISETP.NE.AND P0, PT, R4, 0x1, PT ;  /* 0x000000010400780c */ /* 0x000fc60003f05270 */
[----:B------:R-:W-:-:S03]  /*1f80*/  IMAD.HI.U32 R5, R9, R5, RZ ;  /* 0x0000000509057227 */ /* 0x000fc600078e00ff */
[----:B------:R-:W4:Y:S01]  /*1f90*/  LDC.64 R2, c[0x0][0xb28] ;  /* 0x0002ca00ff027b82 */ /* 0x000f220000000a00 */
[----:B-1----:R-:W-:-:S04]  /*1fa0*/  IMAD.HI.U32 R20, R8, R6, RZ ;  /* 0x0000000608147227 */ /* 0x002fc800078e00ff */
[----:B------:R-:W-:Y:S01]  /*1fb0*/  IMAD.HI.U32 R21, R10, R6, RZ ;  /* 0x000000060a157227 */ /* 0x000fe200078e00ff */
[----:B------:R-:W-:Y:S02]  /*1fc0*/  SHF.R.U32.HI R20, RZ, R7, R20 ;  /* 0x00000007ff147219 */ /* 0x000fe40000011614 */
[-C--:B--2---:R-:W-:Y:S02]  /*1fd0*/  SHF.R.U32.HI R19, RZ, R14.reuse, R19 ;  /* 0x0000000eff137219 */ /* 0x084fe40000011613 */
[----:B------:R-:W-:Y:S02]  /*1fe0*/  SHF.R.U32.HI R5, RZ, R14, R5 ;  /* 0x0000000eff057219 */ /* 0x000fe40000011605 */
[----:B------:R-:W-:Y:S02]  /*1ff0*/  SEL R19, R0, R19, !P0 ;  /* 0x0000001300137207 */ /* 0x000fe40004000000 */
[----:B------:R-:W-:Y:S02]  /*2000*/  SHF.R.U32.HI R21, RZ, R7, R21 ;  /* 0x00000007ff157219 */ /* 0x000fe40000011615 */
[----:B---3--:R-:W-:-:S02]  /*2010*/  ISETP.NE.AND P1, PT, R15, 0x1, PT ;  /* 0x000000010f00780c */ /* 0x008fc40003f25270 */
[----:B------:R-:W-:Y:S02]  /*2020*/  SEL R5, R9, R5, !P0 ;  /* 0x0000000509057207 */ /* 0x000fe40004000000 */
[----:B------:R-:W-:Y:S02]  /*2030*/  SEL R20, R8, R20, !P1 ;  /* 0x0000001408147207 */ /* 0x000fe40004800000 */
[----:B------:R-:W-:Y:S01]  /*2040*/  SEL R21, R10, R21, !P1 ;  /* 0x000000150a157207 */ /* 0x000fe20004800000 */
[----:B----4-:R-:W-:-:S04]  /*2050*/  IMAD.HI.U32 R18, R19, R2, RZ ;  /* 0x0000000213127227 */ /* 0x010fc800078e00ff */
        /* <DEDUP_REMOVED lines=10> */
[----:B------:R-:W-:-:S04]  /*2100*/  @!P0 IMAD.HI.U32 R7, R21, R2, RZ ;  /* 0x0000000215078227 */ /* 0x000fc800078e00ff */
[----:B------:R-:W-:Y:S01]  /*2110*/  IMAD.MOV R2, RZ, RZ, -R6 ;  /* 0x000000ffff027224 */ /* 0x000fe200078e0a06 */
[----:B------:R-:W-:Y:S02]  /*2120*/  @!P0 SHF.R.U32.HI R3, RZ, R3, R7 ;  /* 0x00000003ff038219 */ /* 0x000fe40000011607 */
[----:B------:R-:W-:Y:S01]  /*2130*/  IADD3 R7, PT, PT, -R5, RZ, RZ ;  /* 0x000000ff05077210 */ /* 0x000fe20007ffe1ff */
[----:B------:R-:W-:Y:S01]  /*2140*/  IMAD R2, R40, R2, R5 ;  /* 0x0000000228027224 */ /* 0x000fe200078e0205 */
        /* <DEDUP_REMOVED lines=10> */
.L_x_34:
[----:B------:R-:W1:Y:S02]  /*21f0*/  LDCU UR8, c[0x0][0xb30] ;  /* 0x00016600ff0877ac */ /* 0x000e640008000800 */
[----:B-1----:R-:W-:-:S09]  /*2200*/  UISETP.NE.AND UP0, UPT, UR8, 0x1, UPT ;  /* 0x000000010800788c */ /* 0x002fd2000bf05270 */
[----:B------:R-:W-:Y:S05]  /*2210*/  BRA.U UP0, `(.L_x_35) ;  /* 0x0000000100407547 */ /* 0x000fea000b800000 */
[----:B------:R-:W1:Y:S08]  /*2220*/  LDC.64 R4, c[0x0][0xb10] ;  /* 0x0002c400ff047b82 */ /* 0x000e700000000a00 */
[----:B------:R-:W2:Y:S08]  /*2230*/  LDC.64 R2, c[0x0][0xb18] ;  /* 0x0002c600ff027b82 */ /* 0x000eb00000000a00 */
[----:B------:R-:W3:Y:S08]  /*2240*/  LDC R6, c[0x0][0xb20] ;  /* 0x0002c800ff067b82 */ /* 0x000ef00000000800 */
[----:B------:R-:W4:Y:S01]  /*2250*/  LDC R7, c[0x0][0xb0c] ;  /* 0x0002c300ff077b82 */ /* 0x000f220000000800 */
[----:B-1----:R-:W-:-:S05]  /*2260*/  IMAD.HI.U32 R4, R10, R4, RZ ;  /* 0x000000040a047227 */ /* 0x002fca00078e00ff */
[----:B------:R-:W-:Y:S01]  /*2270*/  SHF.R.U32.HI R4, RZ, R5, R4 ;  /* 0x00000005ff047219 */ /* 0x000fe20000011604 */
[----:B--2---:R-:W-:Y:S01]  /*2280*/  IMAD.HI.U32 R3, R9, R3, RZ ;  /* 0x0000000309037227 */ /* 0x004fe200078e00ff */
[----:B------:R-:W-:-:S04]  /*2290*/  ISETP.NE.AND P0, PT, R2, 0x1, PT ;  /* 0x000000010200780c */ /* 0x000fc80003f05270 */
[----:B---3--:R-:W-:-:S04]  /*22a0*/  SHF.R.U32.HI R3, RZ, R6, R3 ;  /* 0x00000006ff037219 */ /* 0x008fc80000011603 */
[----:B------:R-:W-:Y:S02]  /*22b0*/  SEL R3, R9, R3, !P0 ;  /* 0x0000000309037207 */ /* 0x000fe40004000000 */
[----:B----4-:R-:W-:-:S04]  /*22c0*/  ISETP.NE.AND P1, PT, R7, 0x1, PT ;  /* 0x000000010700780c */ /* 0x010fc80003f25270 */
[----:B------:R-:W-:-:S05]  /*22d0*/  SEL R4, R10, R4, !P1 ;  /* 0x000000040a047207 */ /* 0x000fca0004800000 */
[----:B------:R-:W-:Y:S02]  /*22e0*/  IMAD.IADD R5, R3, 0x1, -R4 ;  /* 0x0000000103057824 */ /* 0x000fe400078e0a04 */
[----:B------:R-:W-:Y:S02]  /*22f0*/  IMAD.IADD R3, R4, 0x1, -R3 ;  /* 0x0000000104037824 */ /* 0x000fe400078e0a03 */
[----:B------:R-:W-:Y:S02]  /*2300*/  IMAD R10, R5, R7, R10 ;  /* 0x00000007050a7224 */ /* 0x000fe400078e020a */
[----:B------:R-:W-:-:S07]  /*2310*/  IMAD R9, R3, R2, R9 ;  /* 0x0000000203097224 */ /* 0x000fce00078e0209 */
.L_x_35:
[----:B------:R-:W-:Y:S01]  /*2320*/  VIADD R16, R16, 0x1 ;  /* 0x0000000110107836 */ /* 0x000fe20000000000 */
[----:B------:R-:W-:Y:S01]  /*2330*/  PLOP3.LUT P1, PT, PT, PT, PT, 0x80, 0x8 ;  /* 0x000000000008781c */ /* 0x000fe20003f2f070 */
[----:B------:R-:W-:Y:S02]  /*2340*/  IMAD.IADD R15, R10, 0x1, R87 ;  /* 0x000000010a0f7824 */ /* 0x000fe400078e0257 */
[----:B------:R-:W-:Y:S01]  /*2350*/  IMAD.IADD R14, R9, 0x1, R86 ;  /* 0x00000001090e7824 */ /* 0x000fe200078e0256 */
[----:B------:R-:W-:-:S04]  /*2360*/  ISETP.NE.AND P0, PT, R16, 0x2, PT ;  /* 0x000000021000780c */ /* 0x000fc80003f05270 */
[----:B------:R-:W-:Y:S02]  /*2370*/  SEL R2, RZ, 0x1, P0 ;  /* 0x00000001ff027807 */ /* 0x000fe40000000000 */
[----:B------:R-:W-:Y:S02]  /*2380*/  SEL R16, R16, RZ, P0 ;  /* 0x000000ff10107207 */ /* 0x000fe40000000000 */
[----:B------:R-:W-:Y:S01]  /*2390*/  LOP3.LUT R13, R13, R2, RZ, 0x3c, !PT ;  /* 0x000000020d0d7212 */ /* 0x000fe200078e3cff */
[----:B------:R-:W-:Y:S06]  /*23a0*/  @P2 BRA `(.L_x_36) ;  /* 0xfffffff000982947 */ /* 0x000fec000383ffff */
[----:B------:R-:W-:Y:S01]  /*23b0*/  UIADD3 UR4, UPT, UPT, UR4, 0x48, URZ ;  /* 0x0000004804047890 */ /* 0x000fe2000fffe0ff */
[----:B------:R-:W-:-:S03]  /*23c0*/  SHF.L.U32 R2, R17, 0x1f, RZ ;  /* 0x0000001f11027819 */ /* 0x000fc600000006ff */
[----:B------:R-:W-:-:S09]  /*23d0*/  ULEA UR5, UR6, UR4, 0x3 ;  /* 0x0000000406057291 */ /* 0x000fd2000f8e18ff */
[----:B------:R-:W1:Y:S02]  /*23e0*/  SYNCS.PHASECHK.TRANS64.TRYWAIT P0, [UR5], R2 ;  /* 0x00000002ff0075a7 */ /* 0x000e640008001105 */
[----:B-1----:R-:W-:Y:S05]  /*23f0*/  @!P0 BRA `(.L_x_37) ;  /* 0x0000006c009c8947 */ /* 0x002fea0003800000 */
.L_x_142:
[----:B------:R-:W-:-:S04]  /*2400*/  UIADD3 UR6, UPT, UPT, UR6, 0x1, URZ ;  /* 0x0000000106067890 */ /* 0x000fc8000fffe0ff */
[----:B------:R-:W-:-:S04]  /*2410*/  UISETP.NE.AND UP0, UPT, UR6, 0x9, UPT ;  /* 0x000000090600788c */ /* 0x000fc8000bf05270 */
[----:B------:R-:W-:Y:S02]  /*2420*/  USEL UR7, URZ, 0x1, UP0 ;  /* 0x00000001ff077887 */ /* 0x000fe40008000000 */
[----:B------:R-:W-:-:S04]  /*2430*/  USEL UR6, UR6, URZ, UP0 ;  /* 0x000000ff06067287 */ /* 0x000fc80008000000 */
[----:B------:R-:W-:Y:S01]  /*2440*/  ULEA UR5, UR6, UR4, 0x3 ;  /* 0x0000000406057291 */ /* 0x000fe2000f8e18ff */
[----:B-1----:R-:W-:-:S04]  /*2450*/  LOP3.LUT R2, R17, UR7, RZ, 0x3c, !PT ;  /* 0x0000000711027c12 */ /* 0x002fc8000f8e3cff */
[----:B------:R-:W-:-:S04]  /*2460*/  SHF.L.U32 R3, R2, 0x1f, RZ ;  /* 0x0000001f02037819 */ /* 0x000fc800000006ff */
[----:B------:R-:W1:Y:S02]  /*2470*/  SYNCS.PHASECHK.TRANS64.TRYWAIT P0, [UR5], R3 ;  /* 0x00000003ff0075a7 */ /* 0x000e640008001105 */
[----:B-1----:R-:W-:Y:S05]  /*2480*/  @!P0 BRA `(.L_x_38) ;  /* 0x0000006c00908947 */ /* 0x002fea0003800000 */
.L_x_144:
[----:B------:R-:W-:-:S04]  /*2490*/  UIADD3 UR6, UPT, UPT, UR6, 0x1, URZ ;  /* 0x0000000106067890 */ /* 0x000fc8000fffe0ff */
[----:B------:R-:W-:-:S04]  /*24a0*/  UISETP.NE.AND UP0, UPT, UR6, 0x9, UPT ;  /* 0x000000090600788c */ /* 0x000fc8000bf05270 */
[----:B------:R-:W-:Y:S02]  /*24b0*/  USEL UR7, URZ, 0x1, UP0 ;  /* 0x00000001ff077887 */ /* 0x000fe40008000000 */
[----:B------:R-:W-:-:S04]  /*24c0*/  USEL UR6, UR6, URZ, UP0 ;  /* 0x000000ff06067287 */ /* 0x000fc80008000000 */
[----:B------:R-:W-:Y:S01]  /*24d0*/  ULEA UR5, UR6, UR4, 0x3 ;  /* 0x0000000406057291 */ /* 0x000fe2000f8e18ff */
[----:B------:R-:W-:-:S04]  /*24e0*/  LOP3.LUT R2, R2, UR7, RZ, 0x3c, !PT ;  /* 0x0000000702027c12 */ /* 0x000fc8000f8e3cff */
[----:B-1----:R-:W-:-:S04]  /*24f0*/  SHF.L.U32 R3, R2, 0x1f, RZ ;  /* 0x0000001f02037819 */ /* 0x002fc800000006ff */
[----:B------:R-:W1:Y:S02]  /*2500*/  SYNCS.PHASECHK.TRANS64.TRYWAIT P0, [UR5], R3 ;  /* 0x00000003ff0075a7 */ /* 0x000e640008001105 */
[----:B-1----:R-:W-:Y:S05]  /*2510*/  @!P0 BRA `(.L_x_39) ;  /* 0x0000006c00848947 */ /* 0x002fea0003800000 */
.L_x_146:
        /* <DEDUP_REMOVED lines=9> */
.L_x_148:
        /* <DEDUP_REMOVED lines=9> */
.L_x_150:
        /* <DEDUP_REMOVED lines=9> */
.L_x_152:
        /* <DEDUP_REMOVED lines=9> */
.L_x_154:
        /* <DEDUP_REMOVED lines=9> */
.L_x_156:
[----:B------:R-:W-:-:S04]  /*27f0*/  UIADD3 UR6, UPT, UPT, UR6, 0x1, URZ ;  /* 0x0000000106067890 */ /* 0x000fc8000fffe0ff */
[----:B------:R-:W-:-:S04]  /*2800*/  UISETP.NE.AND UP0, UPT, UR6, 0x9, UPT ;  /* 0x000000090600788c */ /* 0x000fc8000bf05270 */
[----:B------:R-:W-:Y:S02]  /*2810*/  USEL UR5, URZ, 0x1, UP0 ;  /* 0x00000001ff057887 */ /* 0x000fe40008000000 */
[----:B------:R-:W-:-:S04]  /*2820*/  USEL UR6, UR6, URZ, UP0 ;  /* 0x000000ff06067287 */ /* 0x000fc80008000000 */
[----:B------:R-:W-:Y:S01]  /*2830*/  ULEA UR6, UR6, UR4, 0x3 ;  /* 0x0000000406067291 */ /* 0x000fe2000f8e18ff */
[----:B------:R-:W-:-:S04]  /*2840*/  LOP3.LUT R2, R2, UR5, RZ, 0x3c, !PT ;  /* 0x0000000502027c12 */ /* 0x000fc8000f8e3cff */
[----:B------:R-:W-:Y:S01]  /*2850*/  SHF.L.U32 R2, R2, 0x1f, RZ ;  /* 0x0000001f02027819 */ /* 0x000fe200000006ff */
[----:B-1--4-:R-:W-:-:S07]  /*2860*/  IMAD.U32 R0, RZ, RZ, UR6 ;  /* 0x00000006ff007e24 */ /* 0x012fce000f8e00ff */
.L_x_45:
[----:B-1----:R1:W2:Y:S02]  /*2870*/  SYNCS.PHASECHK.TRANS64.TRYWAIT P0, [R0+URZ], R2 ;  /* 0x00000002000075a7 */ /* 0x0022a400080011ff */
[----:B--2---:R-:W-:Y:S05]  /*2880*/  @!P0 NANOSLEEP.SYNCS 0x989680 ;  /* 0x009896800000895d */ /* 0x004fea0003900000 */
[----:B------:R-:W2:Y:S02]  /*2890*/  @!P0 SYNCS.PHASECHK.TRANS64 P0, [R0+URZ], R2 ;  /* 0x00000002000085a7 */ /* 0x000ea400080010ff */
[----:B--2---:R-:W-:Y:S05]  /*28a0*/  @P0 EXIT ;  /* 0x000000000000094d */ /* 0x004fea0003800000 */
[----:B------:R-:W-:Y:S05]  /*28b0*/  BRA `(.L_x_45) ;  /* 0xfffffffc00ec7947 */ /* 0x000fea000383ffff */
.L_x_18:
[----:B------:R-:W-:-:S04]  /*28c0*/  UISETP.NE.AND UP1, UPT, UR37, URZ, UPT ;  /* 0x000000ff2500728c */ /* 0x000fc8000bf25270 */
[----:B------:R-:W-:-:S09]  /*28d0*/  UISETP.NE.OR UP1, UPT, UR8, 0x1, UP1 ;  /* 0x000000010800788c */ /* 0x000fd20008f25670 */
[----:B------:R-:W-:Y:S05]  /*28e0*/  BRA.U UP1, `(.L_x_46) ;  /* 0x0000000501487547 */ /* 0x000fea000b800000 */
[----:B------:R-:W-:Y:S01]  /*28f0*/  ISETP.NE.AND P2, PT, R2, RZ, PT ;  /* 0x000000ff0200720c */ /* 0x000fe20003f45270 */
[----:B------:R-:W-:Y:S01]  /*2900*/  IMAD.MOV.U32 R12, RZ, RZ, 0x1 ;  /* 0x00000001ff0c7424 */ /* 0x000fe200078e00ff */
[----:B------:R-:W-:Y:S02]  /*2910*/  CS2R R10, SRZ ;  /* 0x00000000000a7805 */ /* 0x000fe4000001ff00 */
[----:B------:R-:W-:Y:S01]  /*2920*/  CS2R R8, SRZ ;  /* 0x0000000000087805 */ /* 0x000fe2000001ff00 */
[----:B------:R-:W-:Y:S01]  /*2930*/  UMOV UR4, 0x400 ;  /* 0x0000040000047882 */ /* 0x000fe20000000000 */
[----:B------:R-:W-:Y:S01]  /*2940*/  UMOV UR6, URZ ;  /* 0x000000ff00067c82 */ /* 0x000fe20008000000 */
[----:B------:R-:W-:-:S12]  /*2950*/  ULEA UR37, UR37, UR4, 0x18 ;  /* 0x0000000425257291 */ /* 0x000fd8000f8ec0ff */
.L_x_50:
[----:B------:R-:W-:Y:S02]  /*2960*/  LEA R0, R8, UR37, 0x3 ;  /* 0x0000002508007c11 */ /* 0x000fe4000f8e18ff */
[----:B------:R-:W-:-:S03]  /*2970*/  SHF.L.U32 R4, R9, 0x1f, RZ ;  /* 0x0000001f09047819 */ /* 0x000fc600000006ff */
[----:B------:R-:W-:Y:S01]  /*2980*/  VIADD R5, R0, 0x150 ;  /* 0x0000015000057836 */ /* 0x000fe20000000000 */
[----:B------:R-:W1:Y:S02]  /*2990*/  SYNCS.PHASECHK.TRANS64.TRYWAIT P0, [R0+URZ+0x140], R4 ;  /* 0x00014004000075a7 */ /* 0x000e6400080011ff */
[----:B-1----:R-:W-:Y:S05]  /*29a0*/  @!P0 BRA `(.L_x_47) ;  /* 0x0000006800f08947 */ /* 0x002fea0003800000 */
.L_x_157:
[----:B------:R-:W-:Y:S01]  /*29b0*/  ULEA UR5, UR6, UR37, 0x3 ;  /* 0x0000002506057291 */ /* 0x000fe2000f8e18ff */
[----:B-1----:R-:W-:Y:S01]  /*29c0*/  PRMT R0, RZ, 0x654, R5 ;  /* 0x00000654ff007816 */ /* 0x002fe20000000005 */
[----:B------:R-:W-:Y:S01]  /*29d0*/  @!P2 IMAD.MOV.U32 R4, RZ, RZ, 0x10 ;  /* 0x00000010ff04a424 */ /* 0x000fe200078e00ff */
[----:B------:R-:W-:Y:S01]  /*29e0*/  SHF.L.U32 R5, R12, 0x1f, RZ ;  /* 0x0000001f0c057819 */ /* 0x000fe200000006ff */
[----:B------:R-:W-:Y:S01]  /*29f0*/  UIADD3 UR4, UPT, UPT, UR5, 0xe0, URZ ;  /* 0x000000e005047890 */ /* 0x000fe2000fffe0ff */
[----:B------:R1:W-:Y:S05]  /*2a00*/  SYNCS.ARRIVE.TRANS64.RED.A1T0 RZ, [R0+URZ], RZ ;  /* 0x000000ff00ff79a7 */ /* 0x0003ea00081004ff */
[----:B------:R-:W-:Y:S01]  /*2a10*/  IMAD.U32 R6, RZ, RZ, UR4 ;  /* 0x00000004ff067e24 */ /* 0x000fe2000f8e00ff */
[----:B------:R-:W2:Y:S04]  /*2a20*/  SYNCS.PHASECHK.TRANS64.TRYWAIT P0, [UR5+0xf0], R5 ;  /* 0x0000f005ff0075a7 */ /* 0x000ea80008001105 */
[----:B------:R-:W-:Y:S01]  /*2a30*/  PRMT R6, R2, 0x654, R6 ;  /* 0x0000065402067816 */ /* 0x000fe20000000006 */
[----:B-12---:R-:W-:Y:S06]  /*2a40*/  @!P0 BRA `(.L_x_48) ;  /* 0x0000006800dc8947 */ /* 0x006fec0003800000 */
.L_x_159:
[----:B------:R-:W-:Y:S01]  /*2a50*/  ULEA UR4, UR6, UR37, 0x4 ;  /* 0x0000002506047291 */ /* 0x000fe2000f8e20ff */
[----:B------:R-:W-:Y:S01]  /*2a60*/  SEL R3, R6, R3, !P2 ;  /* 0x0000000306037207 */ /* 0x000fe20005000000 */
[----:B------:R-:W-:Y:S01]  /*2a70*/  UIADD3 UR5, UPT, UPT, UR5, 0xe0, URZ ;  /* 0x000000e005057890 */ /* 0x000fe2000fffe0ff */
[----:B-1----:R-:W-:Y:S01]  /*2a80*/  LEA R0, R11, UR37, 0x3 ;  /* 0x000000250b007c11 */ /* 0x002fe2000f8e18ff */
[----:B------:R-:W-:Y:S01]  /*2a90*/  UIADD3 UR4, UPT, UPT, UR4, 0x170, URZ ;  /* 0x0000017004047890 */ /* 0x000fe2000fffe0ff */
[----:B------:R1:W-:Y:S01]  /*2aa0*/  @!P2 SYNCS.ARRIVE.TRANS64.RED RZ, [R3+URZ], R4 ;  /* 0x0000000403ffa9a7 */ /* 0x0003e200080004ff */
[----:B------:R-:W-:Y:S01]  /*2ab0*/  UIADD3 UR6, UPT, UPT, UR6, 0x1, URZ ;  /* 0x0000000106067890 */ /* 0x000fe2000fffe0ff */
[----:B------:R-:W-:-:S03]  /*2ac0*/  VIADD R8, R8, 0x1 ;  /* 0x0000000108087836 */ /* 0x000fc60000000000 */
[----:B------:R-:W-:Y:S02]  /*2ad0*/  UISETP.NE.AND UP0, UPT, UR6, 0x2, UPT ;  /* 0x000000020600788c */ /* 0x000fe4000bf05270 */
[----:B------:R-:W-:Y:S01]  /*2ae0*/  ISETP.NE.AND P0, PT, R8, 0x2, PT ;  /* 0x000000020800780c */ /* 0x000fe20003f05270 */
[----:B------:R-:W-:Y:S06]  /*2af0*/  UGETNEXTWORKID.BROADCAST [UR4], [UR5] ;  /* 0x00000000040073ca */ /* 0x000fec0008000100 */
[----:B------:R-:W-:Y:S02]  /*2b00*/  USEL UR4, URZ, 0x1, UP0 ;  /* 0x00000001ff047887 */ /* 0x000fe40008000000 */
[----:B------:R-:W-:-:S04]  /*2b10*/  USEL UR6, UR6, URZ, UP0 ;  /* 0x000000ff06067287 */ /* 0x000fc80008000000 */
[----:B------:R-:W-:Y:S02]  /*2b20*/  LOP3.LUT R12, R12, UR4, RZ, 0x3c, !PT ;  /* 0x000000040c0c7c12 */ /* 0x000fe4000f8e3cff */
[----:B-1----:R-:W-:-:S04]  /*2b30*/  SHF.L.U32 R4, R10, 0x1f, RZ ;  /* 0x0000001f0a047819 */ /* 0x002fc800000006ff */
[----:B------:R-:W1:Y:S02]  /*2b40*/  SYNCS.PHASECHK.TRANS64.TRYWAIT P1, [R0+URZ+0xe0], R4 ;  /* 0x0000e004000075a7 */ /* 0x000e6400080211ff */
[----:B-1----:R-:W-:Y:S05]  /*2b50*/  @!P1 BRA `(.L_x_49) ;  /* 0x0000006800b09947 */ /* 0x002fea0003800000 */
.L_x_160:
[C---:B-1----:R-:W-:Y:S01]  /*2b60*/  LEA R4, R11.reuse, UR37, 0x4 ;  /* 0x000000250b047c11 */ /* 0x042fe2000f8e20ff */
[----:B------:R-:W-:Y:S01]  /*2b70*/  VIADD R0, R0, 0xf0 ;  /* 0x000000f000007836 */ /* 0x000fe20000000000 */
[----:B------:R-:W-:Y:S01]  /*2b80*/  SEL R8, R8, RZ, P0 ;  /* 0x000000ff08087207 */ /* 0x000fe20000000000 */
[----:B------:R-:W-:-:S03]  /*2b90*/  VIADD R11, R11, 0x1 ;  /* 0x000000010b0b7836 */ /* 0x000fc60000000000 */
[----:B------:R-:W1:Y:S01]  /*2ba0*/  LDS.128 R4, [R4+0x170] ;  /* 0x0001700004047984 */ /* 0x000e620000000c00 */
[----:B------:R-:W-:Y:S02]  /*2bb0*/  PRMT R0, RZ, 0x654, R0 ;  /* 0x00000654ff007816 */ /* 0x000fe40000000000 */
[C---:B------:R-:W-:Y:S01]  /*2bc0*/  ISETP.NE.AND P1, PT, R11.reuse, 0x2, PT ;  /* 0x000000020b00780c */ /* 0x040fe20003f25270 */
[----:B------:R-:W-:Y:S01]  /*2bd0*/  @!PT LDS RZ, [RZ] ;  /* 0x00000000fffff984 */ /* 0x000fe20000000800 */
[----:B------:R-:W-:Y:S01]  /*2be0*/  @!PT LDS RZ, [RZ] ;  /* 0x00000000fffff984 */ /* 0x000fe20000000800 */
[----:B------:R-:W-:Y:S01]  /*2bf0*/  @!PT LDS RZ, [RZ] ;  /* 0x00000000fffff984 */ /* 0x000fe20000000800 */
[----:B------:R-:W-:Y:S01]  /*2c00*/  @!PT LDS RZ, [RZ] ;  /* 0x00000000fffff984 */ /* 0x000fe20000000800 */
[----:B------:R2:W-:Y:S06]  /*2c10*/  MEMBAR.ALL.CTA ;  /* 0x0000000000007992 */ /* 0x0005ec0000008000 */
[----:B--2---:R-:W2:Y:S01]  /*2c20*/  FENCE.VIEW.ASYNC.S ;  /* 0x00000000000073c6 */ /* 0x004ea20000000000 */
[----:B------:R-:W-:Y:S01]  /*2c30*/  SEL R11, R11, RZ, P1 ;  /* 0x000000ff0b0b7207 */ /* 0x000fe20000800000 */
[----:B--2---:R2:W-:Y:S01]  /*2c40*/  SYNCS.ARRIVE.TRANS64.RED.A1T0 RZ, [R0+URZ], RZ ;  /* 0x000000ff00ff79a7 */ /* 0x0045e200081004ff */
[----:B-1----:R-:W-:-:S02]  /*2c50*/  LOP3.LUT P3, RZ, R6, 0x1, RZ, 0xc0, !PT ;  /* 0x0000000106ff7812 */ /* 0x002fc4000786c0ff */
[----:B------:R-:W-:-:S04]  /*2c60*/  SEL R4, RZ, 0x1, P1 ;  /* 0x00000001ff047807 */ /* 0x000fc80000800000 */
[----:B------:R-:W-:Y:S02]  /*2c70*/  LOP3.LUT R10, R10, R4, RZ, 0x3c, !PT ;  /* 0x000000040a0a7212 */ /* 0x000fe400078e3cff */
[----:B--2---:R-:W-:-:S04]  /*2c80*/  SEL R0, RZ, 0x1, P0 ;  /* 0x00000001ff007807 */ /* 0x004fc80000000000 */
[----:B------:R-:W-:Y:S01]  /*2c90*/  LOP3.LUT R9, R9, R0, RZ, 0x3c, !PT ;  /* 0x0000000009097212 */ /* 0x000fe200078e3cff */
[----:B------:R-:W-:Y:S06]  /*2ca0*/  @P3 BRA `(.L_x_50) ;  /* 0xfffffffc002c3947 */ /* 0x000fec000383ffff */
[----:B------:R-:W-:Y:S01]  /*2cb0*/  ULEA UR5, UR6, UR37, 0x3 ;  /* 0x0000002506057291 */ /* 0x000fe2000f8e18ff */
[----:B------:R-:W-:-:S08]  /*2cc0*/  SHF.L.U32 R2, R12, 0x1f, RZ ;  /* 0x0000001f0c027819 */ /* 0x000fd000000006ff */
[----:B------:R-:W1:Y:S02]  /*2cd0*/  SYNCS.PHASECHK.TRANS64 P0, [UR5+0xf0], R2 ;  /* 0x0000f002ff0075a7 */ /* 0x000e640008001005 */
[----:B-1----:R-:W-:Y:S05]  /*2ce0*/  @P0 BRA `(.L_x_51) ;  /* 0x0000000000080947 */ /* 0x002fea0003800000 */
[----:B------:R-:W1:Y:S02]  /*2cf0*/  SYNCS.PHASECHK.TRANS64.TRYWAIT P0, [UR5+0xf0], R2 ;  /* 0x0000f002ff0075a7 */ /* 0x000e640008001105 */
[----:B-1----:R-:W-:Y:S05]  /*2d00*/  @!P0 BRA `(.L_x_52) ;  /* 0x0000006800588947 */ /* 0x002fea0003800000 */
.L_x_51:
[----:B------:R-:W-:-:S04]  /*2d10*/  UIADD3 UR4, UPT, UPT, UR6, 0x1, URZ ;  /* 0x0000000106047890 */ /* 0x000fc8000fffe0ff */
[----:B------:R-:W-:-:S04]  /*2d20*/  UISETP.NE.AND UP0, UPT, UR4, 0x2, UPT ;  /* 0x000000020400788c */ /* 0x000fc8000bf05270 */
[----:B------:R-:W-:Y:S02]  /*2d30*/  USEL UR7, URZ, 0x1, UP0 ;  /* 0x00000001ff077887 */ /* 0x000fe40008000000 */
[----:B------:R-:W-:-:S04]  /*2d40*/  USEL UR4, UR4, URZ, UP0 ;  /* 0x000000ff04047287 */ /* 0x000fc80008000000 */
[----:B------:R-:W-:Y:S01]  /*2d50*/  ULEA UR4, UR4, UR37, 0x3 ;  /* 0x0000002504047291 */ /* 0x000fe2000f8e18ff */
[----:B-1----:R-:W-:-:S04]  /*2d60*/  LOP3.LUT R2, R12, UR7, RZ, 0x3c, !PT ;  /* 0x000000070c027c12 */ /* 0x002fc8000f8e3cff */
[----:B------:R-:W-:-:S04]  /*2d70*/  SHF.L.U32 R0, R2, 0x1f, RZ ;  /* 0x0000001f02007819 */ /* 0x000fc800000006ff */
[----:B------:R-:W1:Y:S02]  /*2d80*/  SYNCS.PHASECHK.TRANS64 P0, [UR4+0xf0], R0 ;  /* 0x0000f000ff0075a7 */ /* 0x000e640008001004 */
[----:B-1----:R-:W-:Y:S05]  /*2d90*/  @P0 EXIT ;  /* 0x000000000000094d */ /* 0x002fea0003800000 */
[----:B------:R-:W-:Y:S02]  /*2da0*/  SHF.L.U32 R2, R2, 0x1f, RZ ;  /* 0x0000001f02027819 */ /* 0x000fe400000006ff */
[----:B------:R-:W-:-:S07]  /*2db0*/  MOV R0, UR4 ;  /* 0x0000000400007c02 */ /* 0x000fce0008000f00 */
.L_x_53:
[----:B-1----:R1:W2:Y:S02]  /*2dc0*/  SYNCS.PHASECHK.TRANS64.TRYWAIT P0, [R0+URZ+0xf0], R2 ;  /* 0x0000f002000075a7 */ /* 0x0022a400080011ff */
[----:B--2---:R-:W-:Y:S05]  /*2dd0*/  @!P0 NANOSLEEP.SYNCS 0x989680 ;  /* 0x009896800000895d */ /* 0x004fea0003900000 */
[----:B------:R-:W2:Y:S02]  /*2de0*/  @!P0 SYNCS.PHASECHK.TRANS64 P0, [R0+URZ+0xf0], R2 ;  /* 0x0000f002000085a7 */ /* 0x000ea400080010ff */
[----:B--2---:R-:W-:Y:S05]  /*2df0*/  @P0 EXIT ;  /* 0x000000000000094d */ /* 0x004fea0003800000 */
[----:B------:R-:W-:Y:S05]  /*2e00*/  BRA `(.L_x_53) ;  /* 0xfffffffc00ec7947 */ /* 0x000fea000383ffff */
.L_x_46:
[----:B------:R-:W-:-:S09]  /*2e10*/  UISETP.NE.AND UP1, UPT, UR8, URZ, UPT ;  /* 0x000000ff0800728c */ /* 0x000fd2000bf25270 */
[----:B------:R-:W-:Y:S05]  /*2e20*/  BRA.U UP1, `(.L_x_54) ;  /* 0x0000000d01907547 */ /* 0x000fea000b800000 */
[----:B------:R-:W-:Y:S01]  /*2e30*/  UMOV UR4, 0x40 ;  /* 0x0000004000047882 */ /* 0x000fe20000000000 */
[----:B------:R-:W-:Y:S01]  /*2e40*/  NOP ;  /* 0x0000000000007918 */ /* 0x000fe20000000000 */
[----:B------:R-:W-:Y:S01]  /*2e50*/  ULEA UR4, UR37, UR4, 0x18 ;  /* 0x0000000425047291 */ /* 0x000fe2000f8ec0ff */
[----:B------:R-:W-:Y:S02]  /*2e60*/  UMOV UR5, 0x400 ;  /* 0x0000040000057882 */ /* 0x000fe40000000000 */
[----:B------:R-:W-:-:S06]  /*2e70*/  ULEA UR37, UR37, UR5, 0x18 ;  /* 0x0000000525257291 */ /* 0x000fcc000f8ec0ff */
[----:B------:R-:W1:Y:S02]  /*2e80*/  LDS.U8 R0, [UR4+0x1c] ;  /* 0x00001c04ff007984 */ /* 0x000e640008000000 */
[----:B-1----:R-:W-:-:S13]  /*2e90*/  ISETP.NE.AND P0, PT, R0, RZ, PT ;  /* 0x000000ff0000720c */ /* 0x002fda0003f05270 */
[----:B------:R-:W-:Y:S05]  /*2ea0*/  @P0 BRA `(.L_x_55) ;  /* 0x0000000000580947 */ /* 0x000fea0003800000 */
[----:B------:R-:W-:-:S13]  /*2eb0*/  ELECT P0, URZ, PT ;  /* 0x0000000000ff782f */ /* 0x000fda0003800000 */
[----:B------:R-:W-:Y:S05]  /*2ec0*/  @!P0 BRA `(.L_x_56) ;  /* 0x0000000000608947 */ /* 0x000fea0003800000 */
[----:B------:R-:W-:Y:S01]  /*2ed0*/  UMOV UR5, 0x10 ;  /* 0x0000001000057882 */ /* 0x000fe20000000000 */
[----:B------:R-:W-:Y:S01]  /*2ee0*/  HFMA2 R0, -RZ, RZ, 0, 5.9604644775390625e-08 ;  /* 0x00000001ff007431 */ /* 0x000fe200000001ff */
[----:B------:R-:W-:-:S03]  /*2ef0*/  MOV R2, 0xffff ;  /* 0x0000ffff00027802 */ /* 0x000fc60000000f00 */
[----:B------:R-:W-:Y:S04]  /*2f00*/  DEPBAR.LE SB1, 0x36 ;  /* 0x00009d800000791a */ /* 0x000fe80000000000 */
[----:B------:R-:W1:Y:S02]  /*2f10*/  UTCATOMSWS.FIND_AND_SET.ALIGN UP0, UR5, UR5 ;  /* 0x00000005000575e3 */ /* 0x000e640008000800 */
[----:B-1----:R-:W-:Y:S01]  /*2f20*/  MOV R3, UR5 ;  /* 0x0000000500037c02 */ /* 0x002fe20008000f00 */
[----:B------:R-:W-:Y:S06]  /*2f30*/  BRA.U UP0, `(.L_x_57) ;  /* 0x0000000100187547 */ /* 0x000fec000b800000 */
.L_x_58:
[----:B------:R-:W-:Y:S05]  /*2f40*/  NANOSLEEP 0x64 ;  /* 0x000000640000795d */ /* 0x000fea0003800000 */
[----:B------:R-:W-:-:S05]  /*2f50*/  UMOV UR5, 0x10 ;  /* 0x0000001000057882 */ /* 0x000fca0000000000 */
[----:B------:R-:W-:Y:S04]  /*2f60*/  DEPBAR.LE SB1, 0x36 ;  /* 0x00009d800000791a */ /* 0x000fe80000000000 */
[----:B------:R-:W1:Y:S02]  /*2f70*/  UTCATOMSWS.FIND_AND_SET.ALIGN UP0, UR5, UR5 ;  /* 0x00000005000575e3 */ /* 0x000e640008000800 */
[----:B-1----:R-:W-:Y:S01]  /*2f80*/  MOV R3, UR5 ;  /* 0x0000000500037c02 */ /* 0x002fe20008000f00 */
[----:B------:R-:W-:Y:S05]  /*2f90*/  BRA.U !UP0, `(.L_x_58) ;  /* 0xfffffffd08e87547 */ /* 0x000fea000b83ffff */
.L_x_57:
[-C--:B------:R-:W-:Y:S02]  /*2fa0*/  SHF.L.U32 R2, R2, R3.reuse, RZ ;  /* 0x0000000302027219 */ /* 0x080fe400000006ff */
[----:B------:R-:W-:Y:S01]  /*2fb0*/  SHF.L.U32 R0, R0, R3, RZ ;  /* 0x0000000300007219 */ /* 0x000fe200000006ff */
[----:B------:R-:W-:Y:S02]  /*2fc0*/  IMAD.SHL.U32 R3, R3, 0x20, RZ ;  /* 0x0000002003037824 */ /* 0x000fe400078e00ff */
[----:B------:R1:W-:Y:S04]  /*2fd0*/  ATOMS.OR RZ, [UR4+0x14], R2 ;  /* 0x00001402ffff798c */ /* 0x0003e8000b000004 */
[----:B------:R1:W-:Y:S04]  /*2fe0*/  ATOMS.OR RZ, [UR4+0x18], R0 ;  /* 0x00001800ffff798c */ /* 0x0003e8000b000004 */
[----:B------:R1:W-:Y:S01]  /*2ff0*/  STS [UR37+0x190], R3 ;  /* 0x00019003ff007988 */ /* 0x0003e20008000825 */
[----:B------:R-:W-:Y:S05]  /*3000*/  BRA `(.L_x_56) ;  /* 0x0000000000107947 */ /* 0x000fea0003800000 */
.L_x_55:
[----:B------:R-:W-:Y:S02]  /*3010*/  MOV R0, 0xffffffff ;  /* 0xffffffff00007802 */ /* 0x000fe40000000f00 */
[----:B------:R-:W-:-:S03]  /*3020*/  MOV R2, 0x3050 ;  /* 0x0000305000027802 */ /* 0x000fc60000000f00 */
[----:B------:R1:W-:Y:S04]  /*3030*/  STS [UR37+0x190], R0 ;  /* 0x00019000ff007988 */ /* 0x0003e80008000825 */
[----:B-1-3-5:R-:W-:Y:S05]  /*3040*/  CALL.REL.NOINC `($__internal_1_$__cuda_sm10x_tcgen05_guardrail_trap_phase_invalid_during_alloc) ;  /* 0x0000006c00a07944 */ /* 0x02afea0003c00000 */
.L_x_56:
[----:B------:R-:W-:Y:S05]  /*3050*/  WARPSYNC.ALL ;  /* 0x0000000000007948 */ /* 0x000fea0003800000 */
[----:B------:R-:W2:Y:S01]  /*3060*/  S2UR UR6, SR_CgaCtaId ;  /* 0x00000000000679c3 */ /* 0x000ea20000008800 */
[----:B------:R-:W-:Y:S01]  /*3070*/  UMOV UR4, 0x400 ;  /* 0x0000040000047882 */ /* 0x000fe20000000000 */
[----:B------:R-:W-:-:S06]  /*3080*/  NOP ;  /* 0x0000000000007918 */ /* 0x000fcc0000000000 */
[----:B------:R-:W-:Y:S06]  /*3090*/  BAR.ARV 0x6, 0xa0 ;  /* 0x0182800000007b1d */ /* 0x000fec0000002000 */
[----:B------:R-:W4:Y:S01]  /*30a0*/  LDCU UR7, c[0x0][0x38c] ;  /* 0x00007180ff0777ac */ /* 0x000f220008000800 */
[----:B------:R-:W-:Y:S01]  /*30b0*/  IMAD.MOV.U32 R11, RZ, RZ, 0x1 ;  /* 0x00000001ff0b7424 */ /* 0x000fe200078e00ff */
[----:B------:R-:W-:Y:S01]  /*30c0*/  CS2R R8, SRZ ;  /* 0x0000000000087805 */ /* 0x000fe2000001ff00 */
[----:B------:R-:W-:Y:S01]  /*30d0*/  IMAD.MOV.U32 R10, RZ, RZ, RZ ;  /* 0x000000ffff0a7224 */ /* 0x000fe200078e00ff */
[----:B------:R-:W-:Y:S01]  /*30e0*/  UMOV UR17, URZ ;  /* 0x000000ff00117c82 */ /* 0x000fe20008000000 */
[----:B------:R-:W-:Y:S01]  /*30f0*/  UMOV UR16, URZ ;  /* 0x000000ff00107c82 */ /* 0x000fe20008000000 */
[----:B------:R-:W-:Y:S01]  /*3100*/  UMOV UR22, 0x0 ;  /* 0x0000000000167882 */ /* 0x000fe20000000000 */
[----:B------:R-:W-:Y:S01]  /*3110*/  UMOV UR23, 0x4408010 ;  /* 0x0440801000177882 */ /* 0x000fe20000000000 */
[----:B------:R-:W-:Y:S01]  /*3120*/  UMOV UR20, 0x0 ;  /* 0x0000000000147882 */ /* 0x000fe20000000000 */
[----:B------:R-:W-:Y:S01]  /*3130*/  UMOV UR21, 0x4408010 ;  /* 0x0440801000157882 */ /* 0x000fe20000000000 */
[----:B--2---:R-:W-:Y:S01]  /*3140*/  ULEA UR6, UR6, UR4, 0x18 ;  /* 0x0000000406067291 */ /* 0x004fe2000f8ec0ff */
[----:B------:R-:W2:Y:S03]  /*3150*/  LDCU UR4, c[0x0][0x38c] ;  /* 0x00007180ff0477ac */ /* 0x000ea60008000800 */
[----:B------:R-:W-:-:S02]  /*3160*/  UIADD3 UR11, UPT, UPT, UR6, 0x11800, URZ ;  /* 0x00011800060b7890 */ /* 0x000fc4000fffe0ff */
[----:B----4-:R-:W-:-:S03]  /*3170*/  UIADD3 UR7, UPT, UPT, UR7, 0x1f, URZ ;  /* 0x0000001f07077890 */ /* 0x010fc6000fffe0ff */
[----:B-1----:R-:W1:Y:S01]  /*3180*/  LDS R0, [UR6+0x190] ;  /* 0x00019006ff007984 */ /* 0x002e620008000800 */
[----:B------:R-:W-:Y:S02]  /*3190*/  UIADD3 UR18, UPT, UPT, UR6, 0x8800, URZ ;  /* 0x0000880006127890 */ /* 0x000fe4000fffe0ff */
[----:B------:R-:W-:Y:S02]  /*31a0*/  USHF.R.S32.HI UR5, URZ, 0x1f, UR7 ;  /* 0x0000001fff057899 */ /* 0x000fe40008011407 */
[----:B------:R-:W-:Y:S02]  /*31b0*/  USHF.R.U32.HI UR11, URZ, 0x4, UR11 ;  /* 0x00000004ff0b7899 */ /* 0x000fe4000801160b */
[----:B------:R-:W-:Y:S02]  /*31c0*/  ULEA.HI UR5, UR5, UR7, URZ, 0x5 ;  /* 0x0000000705057291 */ /* 0x000fe4000f8f28ff */
[----:B------:R-:W-:Y:S02]  /*31d0*/  USHF.R.U32.HI UR18, URZ, 0x4, UR18 ;  /* 0x00000004ff127899 */ /* 0x000fe40008011612 */
[----:B------:R-:W-:-:S02]  /*31e0*/  USHF.R.S32.HI UR5, URZ, 0x5, UR5 ;  /* 0x00000005ff057899 */ /* 0x000fc40008011405 */
[----:B------:R-:W-:Y:S02]  /*31f0*/  ULOP3.LUT UR11, UR11, 0x3fff, URZ, 0xc0, !UPT ;  /* 0x00003fff0b0b7892 */ /* 0x000fe4000f8ec0ff */
[----:B------:R-:W-:Y:S02]  /*3200*/  UISETP.LT.AND UP0, UPT, UR5, 0x1, UPT ;  /* 0x000000010500788c */ /* 0x000fe4000bf01270 */
[----:B------:R-:W-:Y:S02]  /*3210*/  ULOP3.LUT UR18, UR18, 0x3fff, URZ, 0xc0, !UPT ;  /* 0x00003fff12127892 */ /* 0x000fe4000f8ec0ff */
[----:B------:R-:W-:Y:S02]  /*3220*/  USEL UR10, UR5, 0x1, !UP0 ;  /* 0x00000001050a7887 */ /* 0x000fe4000c000000 */
[----:B------:R-:W-:Y:S02]  /*3230*/  ULOP3.LUT UR11, UR11, 0x10000, URZ, 0xfc, !UPT ;  /* 0x000100000b0b7892 */ /* 0x000fe4000f8efcff */
[----:B------:R-:W-:-:S02]  /*3240*/  UIADD3 UR10, UPT, UPT, -UR10, URZ, URZ ;  /* 0x000000ff0a0a7290 */ /* 0x000fc4000fffe1ff */
[----:B--2---:R-:W-:Y:S01]  /*3250*/  UISETP.GE.AND UP3, UPT, UR4, 0x1, UPT ;  /* 0x000000010400788c */ /* 0x004fe2000bf66270 */
[----:B-1----:R-:W-:-:S15]  /*3260*/  R2UR UR19, R0 ;  /* 0x00000000001372ca */ /* 0x002fde00000e0000 */
.L_x_65:
[----:B------:R-:W-:Y:S02]  /*3270*/  LEA R0, R10, UR6, 0x3 ;  /* 0x000000060a007c11 */ /* 0x000fe4000f8e18ff */
[----:B------:R-:W-:Y:S02]  /*3280*/  SHF.L.U32 R2, R9, 0x1f, RZ ;  /* 0x0000001f09027819 */ /* 0x000fe400000006ff */
[----:B------:R-:W-:Y:S01]  /*3290*/  PLOP3.LUT P0, PT, PT, PT, UP3, 0x80, 0x8 ;  /* 0x000000000008781c */ /* 0x000fe20003f0f038 */
[----:B------:R-:W-:Y:S01]  /*32a0*/  VIADD R3, R0, 0xf0 ;  /* 0x000000f000037836 */ /* 0x000fe20000000000 */
[----:B-1----:R-:W1:Y:S02]  /*32b0*/  SYNCS.PHASECHK.TRANS64.TRYWAIT P1, [R0+URZ+0xe0], R2 ;  /* 0x0000e002000075a7 */ /* 0x002e6400080211ff */
[----:B-1--4-:R-:W-:Y:S09]  /*32c0*/  @!P1 BRA `(.L_x_59) ;  /* 0x0000006400009947 */ /* 0x012ff20003800000 */
.L_x_162:
[----:B------:R-:W-:Y:S01]  /*32d0*/  LEA R4, R10, UR6, 0x4 ;  /* 0x000000060a047c11 */ /* 0x000fe2000f8e20ff */
[----:B------:R-:W-:Y:S01]  /*32e0*/  @UP3 ULEA UR4, UR16, UR6, 0x3 ;  /* 0x0000000610043291 */ /* 0x000fe2000f8e18ff */
[----:B------:R-:W-:Y:S01]  /*32f0*/  PLOP3.LUT P2, PT, PT, PT, PT, 0x80, 0x8 ;  /* 0x000000000008781c */ /* 0x000fe20003f4f070 */
[----:B------:R-:W-:Y:S01]  /*3300*/  ULEA UR8, UR17, UR6, 0x3 ;  /* 0x0000000611087291 */ /* 0x000fe2000f8e18ff */
[----:B------:R-:W-:Y:S02]  /*3310*/  PRMT R3, RZ, 0x654, R3 ;  /* 0x00000654ff037816 */ /* 0x000fe40000000003 */
[----:B------:R-:W2:Y:S01]  /*3320*/  LDS.128 R4, [R4+0x170] ;  /* 0x0001700004047984 */ /* 0x000ea20000000c00 */
[----:B-1----:R-:W-:Y:S02]  /*3330*/  @P0 SHF.L.U32 R2, R8, 0x1f, RZ ;  /* 0x0000001f08020819 */ /* 0x002fe400000006ff */
[----:B------:R-:W-:Y:S01]  /*3340*/  SHF.L.U32 R0, R11, 0x1f, RZ ;  /* 0x0000001f0b007819 */ /* 0x000fe200000006ff */
[----:B------:R-:W-:Y:S01]  /*3350*/  @!PT LDS RZ, [RZ] ;  /* 0x00000000fffff984 */ /* 0x000fe20000000800 */
[----:B------:R-:W-:Y:S01]  /*3360*/  @!PT LDS RZ, [RZ] ;  /* 0x00000000fffff984 */ /* 0x000fe20000000800 */
[----:B------:R-:W-:Y:S01]  /*3370*/  @!PT LDS RZ, [RZ] ;  /* 0x00000000fffff984 */ /* 0x000fe20000000800 */
[----:B------:R-:W-:Y:S01]  /*3380*/  @!PT LDS RZ, [RZ] ;  /* 0x00000000fffff984 */ /* 0x000fe20000000800 */
[----:B------:R1:W-:Y:S06]  /*3390*/  MEMBAR.ALL.CTA ;  /* 0x0000000000007992 */ /* 0x0003ec0000008000 */
[----:B-1----:R-:W1:Y:S02]  /*33a0*/  FENCE.VIEW.ASYNC.S ;  /* 0x00000000000073c6 */ /* 0x002e640000000000 */
[----:B-1----:R1:W-:Y:S01]  /*33b0*/  SYNCS.ARRIVE.TRANS64.RED.A1T0 RZ, [R3+URZ], RZ ;  /* 0x000000ff03ff79a7 */ /* 0x0023e200081004ff */
[----:B------:R1:W4:Y:S01]  /*33c0*/  @P0 SYNCS.PHASECHK.TRANS64.TRYWAIT P2, [UR4], R2 ;  /* 0x00000002ff0005a7 */ /* 0x0003220008041104 */
[----:B------:R-:W-:Y:S01]  /*33d0*/  ULEA.HI UR4, UR17, UR17, URZ, 0x1 ;  /* 0x0000001111047291 */ /* 0x000fe2000f8f08ff */
[----:B--2---:R-:W-:-:S03]  /*33e0*/  LOP3.LUT P1, RZ, R6, 0x1, RZ, 0xc0, !PT ;  /* 0x0000000106ff7812 */ /* 0x004fc6000782c0ff */
[----:B------:R-:W-:Y:S02]  /*33f0*/  USHF.L.U32 UR9, UR4, 0x7, URZ ;  /* 0x0000000704097899 */ /* 0x000fe400080006ff */
[----:B------:R-:W-:Y:S02]  /*3400*/  ULOP3.LUT UR4, UR4, 0xffe, URZ, 0xc0, !UPT ;  /* 0x00000ffe04047892 */ /* 0x000fe4000f8ec0ff */
[----:B------:R-:W-:Y:S02]  /*3410*/  ULOP3.LUT UR9, UR9, 0xffffff00, URZ, 0xc0, !UPT ;  /* 0xffffff0009097892 */ /* 0x000fe4000f8ec0ff */
[----:B------:R-:W-:Y:S02]  /*3420*/  UIADD3 UR4, UPT, UPT, -UR4, UR17, URZ ;  /* 0x0000001104047290 */ /* 0x000fe4000fffe1ff */
[----:B------:R-:W-:Y:S01]  /*3430*/  UIADD3 UR9, UPT, UPT, UR19, UR9, URZ ;  /* 0x0000000913097290 */ /* 0x000fe2000fffe0ff */
[----:B------:R-:W2:Y:S03]  /*3440*/  SYNCS.PHASECHK.TRANS64.TRYWAIT P0, [UR8+0x120], R0 ;  /* 0x00012000ff0075a7 */ /* 0x000ea60008001108 */
[----:B------:R-:W-:Y:S01]  /*3450*/  ULEA UR9, UR4, UR9, 0x14 ;  /* 0x0000000904097291 */ /* 0x000fe2000f8ea0ff */
[----:B-12-4-:R-:W-:Y:S11]  /*3460*/  @!P0 BRA `(.L_x_60) ;  /* 0x0000006000ac8947 */ /* 0x016ff60003800000 */
.L_x_164:
[----:B------:R-:W-:Y:S01]  /*3470*/  IADD3 R10, PT, PT, R10, 0x1, RZ ;  /* 0x000000010a0a7810 */ /* 0x000fe20007ffe0ff */
[----:B------:R-:W-:Y:S06]  /*3480*/  BRA.U !UP3, `(.L_x_61) ;  /* 0x000000010b987547 */ /* 0x000fec000b800000 */
[----:B------:R-:W-:Y:S01]  /*3490*/  UPLOP3.LUT UP4, UPT, UPT, UPT, UPT, 0x40, 0x4 ;  /* 0x000000000004789c */ /* 0x000fe20003f8e870 */
[----:B------:R-:W-:Y:S01]  /*34a0*/  UMOV UR15, UR10 ;  /* 0x0000000a000f7c82 */ /* 0x000fe20008000000 */
[----:B------:R-:W-:Y:S01]  /*34b0*/  UMOV UR14, UR5 ;  /* 0x00000005000e7c82 */ /* 0x000fe20008000000 */
[----:B------:R-:W-:-:S08]  /*34c0*/  UMOV UR13, UR16 ;  /* 0x00000010000d7c82 */ /* 0x000fd00008000000 */
.L_x_64:
[----:B------:R-:W-:Y:S02]  /*34d0*/  UIADD3 UR15, UPT, UPT, UR15, 0x1, URZ ;  /* 0x000000010f0f7890 */ /* 0x000fe4000fffe0ff */
[----:B--2---:R-:W-:Y:S02]  /*34e0*/  ULEA UR7, UR13, UR6, 0x3 ;  /* 0x000000060d077291 */ /* 0x004fe4000f8e18ff */
[----:B------:R-:W-:Y:S01]  /*34f0*/  UISETP.NE.AND UP0, UPT, UR15, URZ, UPT ;  /* 0x000000ff0f00728c */ /* 0x000fe2000bf05270 */
[----:B----4-:R-:W-:Y:S10]  /*3500*/  @P2 BRA `(.L_x_62) ;  /* 0x00000000000c2947 */ /* 0x010ff40003800000 */
[----:B-1----:R-:W-:Y:S04]  /*3510*/  SHF.L.U32 R2, R8, 0x1f, RZ ;  /* 0x0000001f08027819 */ /* 0x002fe800000006ff */
[----:B------:R-:W1:Y:S02]  /*3520*/  SYNCS.PHASECHK.TRANS64.TRYWAIT P0, [UR7], R2 ;  /* 0x00000002ff0075a7 */ /* 0x000e640008001107 */
[----:B-1----:R-:W-:Y:S05]  /*3530*/  @!P0 BRA `(.L_x_63) ;  /* 0x0000006000908947 */ /* 0x002fea0003800000 */
.L_x_62:
[----:B------:R-:W-:Y:S01]  /*3540*/  UISETP.NE.AND UP1, UPT, UR14, 0x1, UPT ;  /* 0x000000010e00788c */ /* 0x000fe2000bf25270 */
[----:B------:R-:W-:Y:S01]  /*3550*/  PLOP3.LUT P2, PT, PT, PT, PT, 0x80, 0x8 ;  /* 0x000000000008781c */ /* 0x000fe20003f4f070 */
[----:B------:R-:W-:Y:S02]  /*3560*/  UIADD3 UR16, UPT, UPT, UR13, 0x1, URZ ;  /* 0x000000010d107890 */ /* 0x000fe4000fffe0ff */
[----:B------:R-:W-:Y:S02]  /*3570*/  ULEA UR24, UR13, UR18, 0x8 ;  /* 0x000000120d187291 */ /* 0x000fe4000f8e40ff */
[----:B------:R-:W-:Y:S01]  /*3580*/  UISETP.NE.AND UP2, UPT, UR16, 0x9, UPT ;  /* 0x000000091000788c */ /* 0x000fe2000bf45270 */
[----:B------:R-:W-:Y:S01]  /*3590*/  PLOP3.LUT P0, PT, PT, PT, UP1, 0x80, 0x8 ;  /* 0x000000000008781c */ /* 0x000fe20003f0f018 */
[----:B------:R-:W-:Y:S02]  /*35a0*/  ULEA UR26, UR13, UR11, 0xa ;  /* 0x0000000b0d1a7291 */ /* 0x000fe4000f8e50ff */
[----:B------:R-:W-:Y:S02]  /*35b0*/  USEL UR12, URZ, 0x1, UP2 ;  /* 0x00000001ff0c7887 */ /* 0x000fe40009000000 */
[----:B------:R-:W-:Y:S02]  /*35c0*/  USEL UR16, UR16, URZ, UP2 ;  /* 0x000000ff10107287 */ /* 0x000fe40009000000 */
[----:B------:R-:W-:Y:S02]  /*35d0*/  UIADD3 UR30, UPT, UPT, UR24, 0x80, URZ ;  /* 0x00000080181e7890 */ /* 0x000fe4000fffe0ff */
[----:B------:R-:W-:Y:S01]  /*35e0*/  @UP1 ULEA UR4, UR16, UR6, 0x3 ;  /* 0x0000000610041291 */ /* 0x000fe2000f8e18ff */
[----:B------:R-:W-:Y:S01]  /*35f0*/  LOP3.LUT R8, R8, UR12, RZ, 0x3c, !PT ;  /* 0x0000000c08087c12 */ /* 0x000fe2000f8e3cff */
[----:B------:R-:W-:Y:S02]  /*3600*/  UIADD3 UR28, UPT, UPT, UR26, 0x2, URZ ;  /* 0x000000021a1c7890 */ /* 0x000fe4000fffe0ff */
[----:B------:R-:W-:Y:S01]  /*3610*/  UIADD3 UR7, UPT, UPT, UR7, 0x48, URZ ;  /* 0x0000004807077890 */ /* 0x000fe2000fffe0ff */
[----:B-1----:R-:W-:Y:S01]  /*3620*/  @P0 SHF.L.U32 R0, R8, 0x1f, RZ ;  /* 0x0000001f08000819 */ /* 0x002fe200000006ff */
[----:B------:R-:W-:Y:S01]  /*3630*/  UMOV UR25, 0x40004040 ;  /* 0x4000404000197882 */ /* 0x000fe20000000000 */
[----:B------:R-:W-:Y:S01]  /*3640*/  UMOV UR27, 0x80004020 ;  /* 0x80004020001b7882 */ /* 0x000fe20000000000 */
[----:B------:R-:W-:Y:S01]  /*3650*/  UMOV UR31, 0x40004040 ;  /* 0x40004040001f7882 */ /* 0x000fe20000000000 */
[----:B------:R2:W4:Y:S01]  /*3660*/  @P0 SYNCS.PHASECHK.TRANS64.TRYWAIT P2, [UR4], R0 ;  /* 0x00000000ff0005a7 */ /* 0x0005220008041104 */
[----:B------:R-:W-:Y:S01]  /*3670*/  UIADD3 UR14, UPT, UPT, UR14, -0x1, URZ ;  /* 0xffffffff0e0e7890 */ /* 0x000fe2000fffe0ff */
[----:B------:R2:W-:Y:S01]  /*3680*/  UTCHMMA gdesc[UR24], gdesc[UR26], tmem[UR9], tmem[UR22], idesc[UR23], UP4 ;  /* 0x00ff161a180075ea */ /* 0x0005e2000a000009 */
[----:B------:R-:W-:Y:S01]  /*3690*/  UPLOP3.LUT UP4, UPT, UPT, UPT, UPT, 0x80, 0x8 ;  /* 0x000000000008789c */ /* 0x000fe20003f8f070 */
[----:B------:R-:W-:Y:S01]  /*36a0*/  UMOV UR29, 0x80004020 ;  /* 0x80004020001d7882 */ /* 0x000fe20000000000 */
[----:B------:R-:W-:Y:S01]  /*36b0*/  UMOV UR13, UR16 ;  /* 0x00000010000d7c82 */ /* 0x000fe20008000000 */
[----:B------:R2:W-:Y:S01]  /*36c0*/  UTCHMMA gdesc[UR30], gdesc[UR28], tmem[UR9], tmem[UR20], idesc[UR21], UPT ;  /* 0x00ff141c1e0075ea */ /* 0x0005e2000b800009 */
[----:B------:R2:W-:Y:S01]  /*36d0*/  UTCBAR [UR7], URZ ;  /* 0x000000ff070073e9 */ /* 0x0005e200080000ff */
[----:B------:R-:W-:Y:S06]  /*36e0*/  BRA.U UP0, `(.L_x_64) ;  /* 0xfffffffd00787547 */ /* 0x000fec000b83ffff */
.L_x_61:
[----:B------:R-:W-:Y:S01]  /*36f0*/  UIADD3 UR17, UPT, UPT, UR17, 0x1, URZ ;  /* 0x0000000111117890 */ /* 0x000fe2000fffe0ff */
[C---:B------:R-:W-:Y:S01]  /*3700*/  ISETP.NE.AND P0, PT, R10.reuse, 0x2, PT ;  /* 0x000000020a00780c */ /* 0x040fe20003f05270 */
[----:B------:R-:W-:Y:S02]  /*3710*/  UIADD3 UR8, UPT, UPT, UR8, 0x100, URZ ;  /* 0x0000010008087890 */ /* 0x000fe4000fffe0ff */
[----:B------:R-:W-:Y:S01]  /*3720*/  UISETP.NE.AND UP0, UPT, UR17, 0x4, UPT ;  /* 0x000000041100788c */ /* 0x000fe2000bf05270 */
[----:B-12---:R-:W-:Y:S02]  /*3730*/  SEL R0, RZ, 0x1, P0 ;  /* 0x00000001ff007807 */ /* 0x006fe40000000000 */
[----:B------:R-:W-:Y:S01]  /*3740*/  SEL R10, R10, RZ, P0 ;  /* 0x000000ff0a0a7207 */ /* 0x000fe20000000000 */
[----:B------:R-:W-:Y:S01]  /*3750*/  USEL UR4, URZ, 0x1, UP0 ;  /* 0x00000001ff047887 */ /* 0x000fe20008000000 */
[----:B------:R-:W-:Y:S01]  /*3760*/  LOP3.LUT R9, R9, R0, RZ, 0x3c, !PT ;  /* 0x0000000009097212 */ /* 0x000fe200078e3cff */
[----:B------:R-:W-:Y:S01]  /*3770*/  USEL UR17, UR17, URZ, UP0 ;  /* 0x000000ff11117287 */ /* 0x000fe20008000000 */
[----:B------:R1:W-:Y:S03]  /*3780*/  UTCBAR [UR8], URZ ;  /* 0x000000ff080073e9 */ /* 0x0003e600080000ff */
[----:B------:R-:W-:Y:S01]  /*3790*/  LOP3.LUT R11, R11, UR4, RZ, 0x3c, !PT ;  /* 0x000000040b0b7c12 */ /* 0x000fe2000f8e3cff */
[----:B------:R-:W-:Y:S07]  /*37a0*/  @P1 BRA `(.L_x_65) ;  /* 0xfffffff800b01947 */ /* 0x000fee000383ffff */
[----:B------:R-:W2:Y:S01]  /*37b0*/  S2UR UR4, SR_CgaCtaId ;  /* 0x00000000000479c3 */ /* 0x000ea20000008800 */
[----:B------:R-:W-:Y:S01]  /*37c0*/  ELECT P0, URZ, PT ;  /* 0x0000000000ff782f */ /* 0x000fe20003800000 */
[----:B------:R-:W-:Y:S01]  /*37d0*/  IMAD.MOV.U32 R0, RZ, RZ, 0x1 ;  /* 0x00000001ff007424 */ /* 0x000fe200078e00ff */
[----:B------:R-:W-:Y:S01]  /*37e0*/  UIADD3 UR6, UPT, UPT, UR6, 0x120, URZ ;  /* 0x0000012006067890 */ /* 0x000fe2000fffe0ff */
[----:B------:R-:W-:Y:S01]  /*37f0*/  SHF.L.U32 R2, R11, 0x1f, RZ ;  /* 0x0000001f0b027819 */ /* 0x000fe200000006ff */
[----:B------:R-:W-:-:S03]  /*3800*/  UMOV UR5, 0x40 ;  /* 0x0000004000057882 */ /* 0x000fc60000000000 */
[----:B------:R-:W-:Y:S01]  /*3810*/  UVIRTCOUNT.DEALLOC.SMPOOL 0x80 ;  /* 0x000000800000784c */ /* 0x000fe20000000000 */
[----:B--2---:R-:W-:Y:S02]  /*3820*/  ULEA UR4, UR4, UR5, 0x18 ;  /* 0x0000000504047291 */ /* 0x004fe4000f8ec0ff */
[----:B------:R-:W-:-:S07]  /*3830*/  ULEA UR5, UR17, UR6, 0x3 ;  /* 0x0000000611057291 */ /* 0x000fce000f8e18ff */
[----:B------:R2:W-:Y:S02]  /*3840*/  @P0 STS.U8 [UR4+0x1c], R0 ;  /* 0x00001c00ff000988 */ /* 0x0005e40008000004 */
[----:B------:R-:W3:Y:S02]  /*3850*/  SYNCS.PHASECHK.TRANS64.TRYWAIT P0, [UR5], R2 ;  /* 0x00000002ff0075a7 */ /* 0x000ee40008001105 */
[----:B--23--:R-:W-:Y:S05]  /*3860*/  @!P0 BRA `(.L_x_66) ;  /* 0x0000005c00dc8947 */ /* 0x00cfea0003800000 */
.L_x_167:
[----:B------:R-:W-:-:S04]  /*3870*/  UIADD3 UR7, UPT, UPT, UR17, 0x1, URZ ;  /* 0x0000000111077890 */ /* 0x000fc8000fffe0ff */
[----:B------:R-:W-:-:S04]  /*3880*/  UISETP.NE.AND UP0, UPT, UR7, 0x4, UPT ;  /* 0x000000040700788c */ /* 0x000fc8000bf05270 */
[----:B-1----:R-:W-:Y:S02]  /*3890*/  USEL UR8, URZ, 0x1, UP0 ;  /* 0x00000001ff087887 */ /* 0x002fe40008000000 */
[----:B------:R-:W-:-:S04]  /*38a0*/  USEL UR7, UR7, URZ, UP0 ;  /* 0x000000ff07077287 */ /* 0x000fc80008000000 */
[----:B------:R-:W-:Y:S01]  /*38b0*/  ULEA UR5, UR7, UR6, 0x3 ;  /* 0x0000000607057291 */ /* 0x000fe2000f8e18ff */
[----:B--2---:R-:W-:-:S04]  /*38c0*/  LOP3.LUT R2, R11, UR8, RZ, 0x3c, !PT ;  /* 0x000000080b027c12 */ /* 0x004fc8000f8e3cff */
[----:B------:R-:W-:-:S04]  /*38d0*/  SHF.L.U32 R3, R2, 0x1f, RZ ;  /* 0x0000001f02037819 */ /* 0x000fc800000006ff */
[----:B------:R-:W1:Y:S02]  /*38e0*/  SYNCS.PHASECHK.TRANS64.TRYWAIT P0, [UR5], R3 ;  /* 0x00000003ff0075a7 */ /* 0x000e640008001105 */
[----:B-1----:R-:W-:Y:S05]  /*38f0*/  @!P0 BRA `(.L_x_67) ;  /* 0x0000005c00d08947 */ /* 0x002fea0003800000 */
.L_x_169:
        /* <DEDUP_REMOVED lines=9> */
.L_x_171:
[----:B------:R-:W-:-:S04]  /*3990*/  UIADD3 UR7, UPT, UPT, UR7, 0x1, URZ ;  /* 0x0000000107077890 */ /* 0x000fc8000fffe0ff */
[----:B------:R-:W-:-:S04]  /*39a0*/  UISETP.NE.AND UP0, UPT, UR7, 0x4, UPT ;  /* 0x000000040700788c */ /* 0x000fc8000bf05270 */
[----:B------:R-:W-:Y:S02]  /*39b0*/  USEL UR5, URZ, 0x1, UP0 ;  /* 0x00000001ff057887 */ /* 0x000fe40008000000 */
[----:B------:R-:W-:-:S04]  /*39c0*/  USEL UR7, UR7, URZ, UP0 ;  /* 0x000000ff07077287 */ /* 0x000fc80008000000 */
[----:B------:R-:W-:Y:S01]  /*39d0*/  ULEA UR7, UR7, UR6, 0x3 ;  /* 0x0000000607077291 */ /* 0x000fe2000f8e18ff */
[----:B------:R-:W-:-:S04]  /*39e0*/  LOP3.LUT R2, R2, UR5, RZ, 0x3c, !PT ;  /* 0x0000000502027c12 */ /* 0x000fc8000f8e3cff */
[----:B------:R-:W-:-:S04]  /*39f0*/  SHF.L.U32 R2, R2, 0x1f, RZ ;  /* 0x0000001f02027819 */ /* 0x000fc800000006ff */
[----:B------:R-:W2:Y:S02]  /*3a00*/  SYNCS.PHASECHK.TRANS64.TRYWAIT P0, [UR7], R2 ;  /* 0x00000002ff0075a7 */ /* 0x000ea40008001107 */
[----:B--2---:R-:W-:Y:S05]  /*3a10*/  @!P0 BRA `(.L_x_69) ;  /* 0x0000005c00b88947 */ /* 0x004fea0003800000 */
.L_x_173:
[----:B------:R-:W-:Y:S01]  /*3a20*/  NOP ;  /* 0x0000000000007918 */ /* 0x000fe20000000000 */
[----:B-1----:R-:W1:Y:S01]  /*3a30*/  LDS R0, [UR4+0x14] ;  /* 0x00001404ff007984 */ /* 0x002e620008000800 */
[----:B------:R-:W-:Y:S01]  /*3a40*/  ULOP3.LUT UR6, UR19, 0xffff, URZ, 0xc0, !UPT ;  /* 0x0000ffff13067892 */ /* 0x000fe2000f8ec0ff */
[----:B------:R-:W-:Y:S01]  /*3a50*/  UMOV UR8, 0xffff ;  /* 0x0000ffff00087882 */ /* 0x000fe20000000000 */
[----:B------:R-:W-:Y:S02]  /*3a60*/  UMOV UR5, 0x1 ;  /* 0x0000000100057882 */ /* 0x000fe40000000000 */
[----:B------:R-:W-:-:S04]  /*3a70*/  USHF.R.U32.HI UR6, URZ, 0x5, UR6 ;  /* 0x00000005ff067899 */ /* 0x000fc80008011606 */
[----:B------:R-:W-:Y:S02]  /*3a80*/  USHF.L.U32 UR8, UR8, UR6, URZ ;  /* 0x0000000608087299 */ /* 0x000fe400080006ff */
[----:B------:R-:W-:-:S04]  /*3a90*/  USHF.L.U32 UR5, UR5, UR6, URZ ;  /* 0x0000000605057299 */ /* 0x000fc800080006ff */
[----:B-1----:R-:W-:-:S04]  /*3aa0*/  LOP3.LUT R0, R0, UR8, RZ, 0xc0, !PT ;  /* 0x0000000800007c12 */ /* 0x002fc8000f8ec0ff */
[----:B------:R-:W-:-:S13]  /*3ab0*/  ISETP.NE.AND P0, PT, R0, UR8, PT ;  /* 0x0000000800007c0c */ /* 0x000fda000bf05270 */
[----:B------:R-:W-:Y:S05]  /*3ac0*/  @P0 BRA `(.L_x_70) ;  /* 0x0000000000580947 */ /* 0x000fea0003800000 */
[----:B------:R-:W1:Y:S02]  /*3ad0*/  LDS R0, [UR4+0x18] ;  /* 0x00001804ff007984 */ /* 0x000e640008000800 */
[----:B-1----:R-:W-:-:S04]  /*3ae0*/  LOP3.LUT R0, R0, UR5, RZ, 0xc0, !PT ;  /* 0x0000000500007c12 */ /* 0x002fc8000f8ec0ff */
[----:B------:R-:W-:-:S13]  /*3af0*/  ISETP.NE.AND P0, PT, R0, UR5, PT ;  /* 0x0000000500007c0c */ /* 0x000fda000bf05270 */
[----:B------:R-:W-:Y:S05]  /*3b00*/  @P0 BRA `(.L_x_71) ;  /* 0x00000000003c0947 */ /* 0x000fea0003800000 */
[----:B------:R-:W1:Y:S01]  /*3b10*/  S2R R2, SR_LANEID ;  /* 0x0000000000027919 */ /* 0x000e620000000000 */
[----:B------:R-:W-:Y:S01]  /*3b20*/  ULOP3.LUT UR8, URZ, UR8, URZ, 0x33, !UPT ;  /* 0x00000008ff087292 */ /* 0x000fe2000f8e33ff */
[----:B------:R-:W-:Y:S02]  /*3b30*/  VOTEU.ANY UR7, UPT, PT ;  /* 0x0000000000077886 */ /* 0x000fe400038e0100 */
[----:B------:R-:W-:-:S03]  /*3b40*/  UFLO.U32 UR7, UR7 ;  /* 0x00000007000772bd */ /* 0x000fc600080e0000 */
[----:B------:R-:W-:-:S04]  /*3b50*/  IMAD.U32 R0, RZ, RZ, UR8 ;  /* 0x00000008ff007e24 */ /* 0x000fc8000f8e00ff */
[----:B------:R2:W3:Y:S02]  /*3b60*/  REDUX UR6, R0 ;  /* 0x00000000000673c4 */ /* 0x0004e40000000000 */
[----:B------:R1:W-:Y:S02]  /*3b70*/  UTCATOMSWS.AND URZ, UR8 ;  /* 0x0000000800ff79e3 */ /* 0x0003e40008000000 */
[----:B-1----:R-:W-:Y:S02]  /*3b80*/  ISETP.EQ.U32.AND P0, PT, R2, UR7, PT ;  /* 0x0000000702007c0c */ /* 0x002fe4000bf02070 */
[----:B--2---:R-:W-:Y:S02]  /*3b90*/  LOP3.LUT R0, RZ, UR5, RZ, 0x33, !PT ;  /* 0x00000005ff007c12 */ /* 0x004fe4000f8e33ff */
[----:B---3--:R-:W-:Y:S02]  /*3ba0*/  MOV R2, UR6 ;  /* 0x0000000600027c02 */ /* 0x008fe40008000f00 */
[----:B------:R-:W1:Y:S07]  /*3bb0*/  REDUX UR5, R0 ;  /* 0x00000000000573c4 */ /* 0x000e6e0000000000 */
[----:B------:R2:W-:Y:S01]  /*3bc0*/  @P0 ATOMS.AND RZ, [UR4+0x14], R2 ;  /* 0x00001402ffff098c */ /* 0x0005e2000a800004 */
[----:B-1----:R-:W-:-:S05]  /*3bd0*/  IMAD.U32 R0, RZ, RZ, UR5 ;  /* 0x00000005ff007e24 */ /* 0x002fca000f8e00ff */
[----:B------:R2:W-:Y:S01]  /*3be0*/  @P0 ATOMS.AND RZ, [UR4+0x18], R0 ;  /* 0x00001800ffff098c */ /* 0x0005e2000a800004 */
[----:B------:R-:W-:Y:S05]  /*3bf0*/  BRA `(.L_x_72) ;  /* 0x0000000000147947 */ /* 0x000fea0003800000 */
.L_x_71:
[----:B------:R-:W-:Y:S02]  /*3c00*/  MOV R2, 0x3c20 ;  /* 0x00003c2000027802 */ /* 0x000fe40000000f00 */
[----:B----45:R-:W-:Y:S05]  /*3c10*/  CALL.REL.NOINC `($__internal_0_$__cuda_sm10x_tcgen05_guardrail_trap_col_being_dealloced_not_returned_by_alloc) ;  /* 0x0000006000a07944 */ /* 0x030fea0003c00000 */
[----:B------:R-:W-:Y:S05]  /*3c20*/  BRA `(.L_x_72) ;  /* 0x0000000000087947 */ /* 0x000fea0003800000 */
.L_x_70:
[----:B------:R-:W-:Y:S02]  /*3c30*/  MOV R2, 0x3c50 ;  /* 0x00003c5000027802 */ /* 0x000fe40000000f00 */
[----:B----45:R-:W-:Y:S05]  /*3c40*/  CALL.REL.NOINC `($__internal_2_$__cuda_sm10x_tcgen05_guardrail_trap_unallocated_columns_being_dealloced) ;  /* 0x0000006000ac7944 */ /* 0x030fea0003c00000 */
.L_x_72:
[----:B------:R-:W-:Y:S01]  /*3c50*/  NOP ;  /* 0x0000000000007918 */ /* 0x000fe20000000000 */
[----:B------:R-:W-:Y:S05]  /*3c60*/  EXIT ;  /* 0x000000000000794d */ /* 0x000fea0003800000 */
.L_x_54:
[----:B------:R-:W-:-:S09]  /*3c70*/  UISETP.NE.OR UP2, UPT, UR8, 0x3, !UP2 ;  /* 0x000000030800788c */ /* 0x000fd2000d745670 */
[----:B------:R-:W-:Y:S05]  /*3c80*/  BRA.U UP2, `(.L_x_73) ;  /* 0x0000001102087547 */ /* 0x000fea000b800000 */
[----:B------:R-:W1:Y:S01]  /*3c90*/  LDC R0, c[0x0][0xb30] ;  /* 0x0002cc00ff007b82 */ /* 0x000e620000000800 */
[----:B------:R-:W2:Y:S01]  /*3ca0*/  LDCU.64 UR8, c[0x0][0x888] ;  /* 0x00011100ff0877ac */ /* 0x000ea20008000a00 */
[----:B------:R-:W-:Y:S02]  /*3cb0*/  HFMA2 R27, -RZ, RZ, 0, 0 ;  /* 0x00000000ff1b7431 */ /* 0x000fe400000001ff */
[----:B------:R-:W-:Y:S01]  /*3cc0*/  IMAD.MOV.U32 R29, RZ, RZ, 0x1 ;  /* 0x00000001ff1d7424 */ /* 0x000fe200078e00ff */
[----:B------:R-:W-:Y:S01]  /*3cd0*/  MOV R25, 0x2000 ;  /* 0x0000200000197802 */ /* 0x000fe20000000f00 */
[----:B------:R-:W4:Y:S01]  /*3ce0*/  LDCU.64 UR4, c[0x0][0x890] ;  /* 0x00011200ff0477ac */ /* 0x000f220008000a00 */
[----:B------:R-:W-:Y:S01]  /*3cf0*/  IMAD.MOV.U32 R28, RZ, RZ, RZ ;  /* 0x000000ffff1c7224 */ /* 0x000fe200078e00ff */
[----:B------:R-:W3:Y:S01]  /*3d00*/  LDC R24, c[0x0][0x370] ;  /* 0x0000dc00ff187b82 */ /* 0x000ee20000000800 */
[----:B------:R-:W-:Y:S01]  /*3d10*/  UMOV UR7, 0x400 ;  /* 0x0000040000077882 */ /* 0x000fe20000000000 */
[----:B------:R-:W-:-:S02]  /*3d20*/  UPLOP3.LUT UP1, UPT, UPT, UPT, UPT, 0x40, 0x4 ;  /* 0x000000000004789c */ /* 0x000fc40003f2e870 */
[----:B------:R-:W-:-:S04]  /*3d30*/  ULEA UR7, UR37, UR7, 0x18 ;  /* 0x0000000725077291 */ /* 0x000fc8000f8ec0ff */
[----:B------:R-:W3:Y:S01]  /*3d40*/  LDC R3, c[0x0][0xb0c] ;  /* 0x0002c300ff037b82 */ /* 0x000ee20000000800 */
[----:B------:R-:W-:Y:S02]  /*3d50*/  UIADD3 UR13, UPT, UPT, UR7, 0xa8, URZ ;  /* 0x000000a8070d7890 */ /* 0x000fe4000fffe0ff */
[----:B--2---:R-:W-:Y:S02]  /*3d60*/  UISETP.NE.U32.AND UP2, UPT, UR8, URZ, UPT ;  /* 0x000000ff0800728c */ /* 0x004fe4000bf45070 */
[----:B------:R-:W-:Y:S02]  /*3d70*/  UIADD3 UR33, UPT, UPT, UR7, 0x90, URZ ;  /* 0x0000009007217890 */ /* 0x000fe4000fffe0ff */
[----:B----4-:R-:W-:Y:S01]  /*3d80*/  UISETP.NE.U32.AND UP3, UPT, UR4, URZ, UPT ;  /* 0x000000ff0400728c */ /* 0x010fe2000bf65070 */
[----:B------:R-:W2:Y:S01]  /*3d90*/  LDC R18, c[0x0][0xb20] ;  /* 0x0002c800ff127b82 */ /* 0x000ea20000000800 */
[----:B-1----:R-:W-:Y:S01]  /*3da0*/  ISETP.NE.AND P1, PT, R0, 0x1, PT ;  /* 0x000000010000780c */ /* 0x002fe20003f25270 */
[----:B------:R-:W-:-:S02]  /*3db0*/  UISETP.NE.AND.EX UP2, UPT, UR9, URZ, UPT, UP2 ;  /* 0x000000ff0900728c */ /* 0x000fc4000bf45320 */
[----:B------:R-:W-:Y:S02]  /*3dc0*/  UIADD3 UR25, UPT, UPT, UR7, 0x98, URZ ;  /* 0x0000009807197890 */ /* 0x000fe4000fffe0ff */
[----:B------:R-:W-:Y:S02]  /*3dd0*/  UIADD3 UR17, UPT, UPT, UR7, 0xa0, URZ ;  /* 0x000000a007117890 */ /* 0x000fe4000fffe0ff */
[----:B------:R-:W1:Y:S01]  /*3de0*/  LDC.64 R30, c[0x0][0x348] ;  /* 0x0000d200ff1e7b82 */ /* 0x000e620000000a00 */
[----:B------:R-:W-:Y:S02]  /*3df0*/  UPRMT UR13, UR37, 0x654, UR13 ;  /* 0x00000654250d7896 */ /* 0x000fe4000800000d */
[----:B------:R-:W-:-:S05]  /*3e00*/  UISETP.NE.AND.EX UP3, UPT, UR5, URZ, UPT, UP3 ;  /* 0x000000ff0500728c */ /* 0x000fca000bf65330 */
[----:B------:R-:W4:Y:S08]  /*3e10*/  LDC.64 R16, c[0x0][0xb10] ;  /* 0x0002c400ff107b82 */ /* 0x000f300000000a00 */
[----:B------:R-:W1:Y:S08]  /*3e20*/  LDC.64 R6, c[0x0][0xb18] ;  /* 0x0002c600ff067b82 */ /* 0x000e700000000a00 */
[----:B------:R-:W1:Y:S08]  /*3e30*/  LDC.64 R4, c[0x0][0xb28] ;  /* 0x0002ca00ff047b82 */ /* 0x000e700000000a00 */
[----:B--23--:R-:W1:Y:S02]  /*3e40*/  LDC R19, c[0x0][0x374] ;  /* 0x0000dd00ff137b82 */ /* 0x00ce640000000800 */
.L_x_84:
[C---:B------:R-:W-:Y:S02]  /*3e50*/  LEA R0, R28.reuse, UR7, 0x3 ;  /* 0x000000071c007c11 */ /* 0x040fe4000f8e18ff */
[----:B------:R-:W-:Y:S02]  /*3e60*/  SHF.L.U32 R2, R27, 0x1f, RZ ;  /* 0x0000001f1b027819 */ /* 0x000fe400000006ff */
[----:B------:R-:W-:Y:S02]  /*3e70*/  LEA R20, R28, UR7, 0x4 ;  /* 0x000000071c147c11 */ /* 0x000fe4000f8e20ff */
[----:B--2---:R-:W2:Y:S02]  /*3e80*/  SYNCS.PHASECHK.TRANS64.TRYWAIT P0, [R0+URZ+0xe0], R2 ;  /* 0x0000e002000075a7 */ /* 0x004ea400080011ff */
[----:B--2---:R-:W-:Y:S05]  /*3e90*/  @!P0 BRA `(.L_x_74) ;  /* 0x0000005800b08947 */ /* 0x004fea0003800000 */
.L_x_174:
[----:B------:R-:W-:Y:S01]  /*3ea0*/  ISETP.GE.AND P0, PT, R40, 0x1, PT ;  /* 0x000000012800780c */ /* 0x000fe20003f06270 */
[----:B------:R-:W3:Y:S01]  /*3eb0*/  LDS.128 R20, [R20+0x170] ;  /* 0x0001700014147984 */ /* 0x000ee20000000c00 */
[----:B--2---:R-:W-:Y:S01]  /*3ec0*/  VIADD R0, R0, 0xf0 ;  /* 0x000000f000007836 */ /* 0x004fe20000000000 */
[----:B------:R-:W-:Y:S01]  /*3ed0*/  @!PT LDS RZ, [RZ] ;  /* 0x00000000fffff984 */ /* 0x000fe20000000800 */
[----:B------:R-:W-:Y:S01]  /*3ee0*/  @!PT LDS RZ, [RZ] ;  /* 0x00000000fffff984 */ /* 0x000fe20000000800 */
[----:B------:R-:W-:Y:S01]  /*3ef0*/  @!PT LDS RZ, [RZ] ;  /* 0x00000000fffff984 */ /* 0x000fe20000000800 */
[----:B------:R-:W-:Y:S01]  /*3f00*/  @!PT LDS RZ, [RZ] ;  /* 0x00000000fffff984 */ /* 0x000fe20000000800 */
[----:B------:R2:W-:Y:S06]  /*3f10*/  MEMBAR.ALL.CTA ;  /* 0x0000000000007992 */ /* 0x0005ec0000008000 */
[----:B--2---:R-:W2:Y:S01]  /*3f20*/  FENCE.VIEW.ASYNC.S ;  /* 0x00000000000073c6 */ /* 0x004ea20000000000 */
[----:B------:R-:W-:Y:S04]  /*3f30*/  PRMT R0, RZ, 0x654, R0 ;  /* 0x00000654ff007816 */ /* 0x000fe80000000000 */
[----:B--2---:R2:W-:Y:S01]  /*3f40*/  SYNCS.ARRIVE.TRANS64.RED.A1T0 RZ, [R0+URZ], RZ ;  /* 0x000000ff00ff79a7 */ /* 0x0045e200081004ff */
[----:B---3--:R-:W-:Y:S11]  /*3f50*/  LOP3.LUT P3, RZ, R22, 0x1, RZ, 0xc0, !PT ;  /* 0x0000000116ff7812 */ /* 0x008ff6000786c0ff */
[----:B------:R-:W-:Y:S02]  /*3f60*/  @!UPT UIADD3 URZ, UPT, UPT, URZ, URZ, URZ ;  /* 0x000000fffffff290 */ /* 0x000fe4000fffe0ff */
[----:B------:R-:W-:Y:S02]  /*3f70*/  @P3 MOV R11, R20 ;  /* 0x00000014000b3202 */ /* 0x000fe40000000f00 */
[----:B------:R-:W-:Y:S01]  /*3f80*/  @P3 LOP3.LUT R10, R21, 0xffff, RZ, 0xc0, !PT ;  /* 0x0000ffff150a3812 */ /* 0x000fe200078ec0ff */
[----:B--2---:R-:W-:Y:S06]  /*3f90*/  @!P0 BRA `(.L_x_75) ;  /* 0x0000000000a48947 */ /* 0x004fec0003800000 */
[-C--:B-1----:R-:W-:Y:S01]  /*3fa0*/  IMAD.HI.U32 R0, R19, R7.reuse, RZ ;  /* 0x0000000713007227 */ /* 0x082fe200078e00ff */
[----:B------:R-:W-:Y:S02]  /*3fb0*/  ISETP.NE.AND P0, PT, R6, 0x1, PT ;  /* 0x000000010600780c */ /* 0x000fe40003f05270 */
[----:B------:R-:W-:Y:S01]  /*3fc0*/  ISETP.NE.AND P2, PT, R40, 0x1, PT ;  /* 0x000000012800780c */ /* 0x000fe20003f45270 */
[----:B----4-:R-:W-:Y:S01]  /*3fd0*/  IMAD.HI.U32 R9, R24, R16, RZ ;  /* 0x0000001018097227 */ /* 0x010fe200078e00ff */
[----:B------:R-:W-:Y:S02]  /*3fe0*/  SHF.R.U32.HI R0, RZ, R18, R0 ;  /* 0x00000012ff007219 */ /* 0x000fe40000011600 */
[----:B------:R-:W-:Y:S01]  /*3ff0*/  ISETP.NE.AND P4, PT, R3, 0x1, PT ;  /* 0x000000010300780c */ /* 0x000fe20003f85270 */
[----:B------:R-:W-:Y:S01]  /*4000*/  IMAD.HI.U32 R13, R10, R7, RZ ;  /* 0x000000070a0d7227 */ /* 0x000fe200078e00ff */
[----:B------:R-:W-:Y:S02]  /*4010*/  SHF.R.U32.HI R9, RZ, R17, R9 ;  /* 0x00000011ff097219 */ /* 0x000fe40000011609 */
[----:B------:R-:W-:Y:S01]  /*4020*/  SEL R0, R19, R0, !P0 ;  /* 0x0000000013007207 */ /* 0x000fe20004000000 */
[----:B------:R-:W-:Y:S01]  /*4030*/  IMAD.HI.U32 R12, R11, R16, RZ ;  /* 0x000000100b0c7227 */ /* 0x000fe200078e00ff */
[----:B------:R-:W-:Y:S03]  /*4040*/  SEL R9, R24, R9, !P4 ;  /* 0x0000000918097207 */ /* 0x000fe60006000000 */
[-C--:B------:R-:W-:Y:S01]  /*4050*/  IMAD.HI.U32 R8, R0, R4.reuse, RZ ;  /* 0x0000000400087227 */ /* 0x080fe200078e00ff */
[----:B------:R-:W-:Y:S03]  /*4060*/  SHF.R.U32.HI R12, RZ, R17, R12 ;  /* 0x00000011ff0c7219 */ /* 0x000fe6000001160c */
[----:B------:R-:W-:Y:S01]  /*4070*/  IMAD.HI.U32 R2, R9, R4, RZ ;  /* 0x0000000409027227 */ /* 0x000fe200078e00ff */
[-C--:B------:R-:W-:Y:S02]  /*4080*/  @P2 SHF.R.U32.HI R0, RZ, R5.reuse, R8 ;  /* 0x00000005ff002219 */ /* 0x080fe40000011608 */
[----:B------:R-:W-:Y:S02]  /*4090*/  SHF.R.U32.HI R8, RZ, R18, R13 ;  /* 0x00000012ff087219 */ /* 0x000fe4000001160d */
[----:B------:R-:W-:Y:S01]  /*40a0*/  @P2 SHF.R.U32.HI R9, RZ, R5, R2 ;  /* 0x00000005ff092219 */ /* 0x000fe20000011602 */
[----:B------:R-:W-:Y:S01]  /*40b0*/  IMAD R0, R40, R0, RZ ;  /* 0x0000000028007224 */ /* 0x000fe200078e02ff */
[----:B------:R-:W-:Y:S02]  /*40c0*/  SEL R8, R10, R8, !P0 ;  /* 0x000000080a087207 */ /* 0x000fe40004000000 */
[----:B------:R-:W-:Y:S01]  /*40d0*/  SEL R2, R11, R12, !P4 ;  /* 0x0000000c0b027207 */ /* 0x000fe20006000000 */
[----:B------:R-:W-:Y:S01]  /*40e0*/  IMAD R12, R40, R9, RZ ;  /* 0x00000009280c7224 */ /* 0x000fe200078e02ff */
[C---:B------:R-:W-:Y:S01]  /*40f0*/  ISETP.GE.AND P0, PT, R8.reuse, R0, PT ;  /* 0x000000000800720c */ /* 0x040fe20003f06270 */
[----:B------:R-:W-:Y:S03]  /*4100*/  IMAD.HI.U32 R0, R8, R4, RZ ;  /* 0x0000000408007227 */ /* 0x000fe600078e00ff */
[----:B------:R-:W-:Y:S02]  /*4110*/  ISETP.GE.OR P0, PT, R2, R12, P0 ;  /* 0x0000000c0200720c */ /* 0x000fe40000706670 */
[-C--:B------:R-:W-:Y:S04]  /*4120*/  SHF.R.U32.HI R0, RZ, R5.reuse, R0 ;  /* 0x00000005ff007219 */ /* 0x080fe80000011600 */
[----:B------:R-:W-:Y:S05]  /*4130*/  SEL R13, R8, R0, !P2 ;  /* 0x00000000080d7207 */ /* 0x000fea0005000000 */
[----:B------:R-:W-:Y:S02]  /*4140*/  IMAD.MOV R12, RZ, RZ, -R13 ;  /* 0x000000ffff0c7224 */ /* 0x000fe400078e0a0d */
[----:B------:R-:W-:Y:S04]  /*4150*/  @!P0 IMAD.HI.U32 R0, R2, R4, RZ ;  /* 0x0000000402008227 */ /* 0x000fe800078e00ff */
[----:B------:R-:W-:Y:S01]  /*4160*/  IMAD R12, R40, R12, R8 ;  /* 0x0000000c280c7224 */ /* 0x000fe200078e0208 */
[----:B------:R-:W-:Y:S04]  /*4170*/  @!P0 SHF.R.U32.HI R0, RZ, R5, R0 ;  /* 0x00000005ff008219 */ /* 0x000fe80000011600 */
[----:B------:R-:W-:Y:S04]  /*4180*/  @!P0 SEL R0, R2, R0, !P2 ;  /* 0x0000000002008207 */ /* 0x000fe80005000000 */
[----:B------:R-:W-:Y:S01]  /*4190*/  @!P0 IADD3 R13, PT, PT, R13, -R0, RZ ;  /* 0x800000000d0d8210 */ /* 0x000fe20007ffe0ff */
[----:B------:R-:W-:Y:S01]  /*41a0*/  @!P0 IMAD R0, R9, R12, R0 ;  /* 0x0000000c09008224 */ /* 0x000fe200078e0200 */
[----:B------:R-:W-:Y:S01]  /*41b0*/  IADD3 R9, PT, PT, -R8, RZ, RZ ;  /* 0x000000ff08097210 */ /* 0x000fe20007ffe1ff */
[--C-:B------:R-:W-:Y:S02]  /*41c0*/  IMAD.MOV R12, RZ, RZ, -R2.reuse ;  /* 0x000000ffff0c7224 */ /* 0x100fe400078e0a02 */
[----:B------:R-:W-:Y:S02]  /*41d0*/  @!P0 IMAD R8, R13, R40, R2 ;  /* 0x000000280d088224 */ /* 0x000fe400078e0202 */
[----:B------:R-:W-:Y:S02]  /*41e0*/  @!P0 IMAD.MOV.U32 R2, RZ, RZ, R0 ;  /* 0x000000ffff028224 */ /* 0x000fe400078e0000 */
[----:B------:R-:W-:Y:S02]  /*41f0*/  IMAD R11, R3, R12, R11 ;  /* 0x0000000c030b7224 */ /* 0x000fe400078e020b */
[----:B------:R-:W-:Y:S02]  /*4200*/  IMAD R10, R6, R9, R10 ;  /* 0x00000009060a7224 */ /* 0x000fe400078e020a */
[----:B------:R-:W-:Y:S02]  /*4210*/  IMAD R11, R2, R3, R11 ;  /* 0x00000003020b7224 */ /* 0x000fe400078e020b */
[----:B------:R-:W-:Y:S02]  /*4220*/  IMAD R10, R8, R6, R10 ;  /* 0x00000006080a7224 */ /* 0x000fe400078e020a */
.L_x_75:
[----:B------:R-:W-:Y:S05]  /*4230*/  BRA.U UP1, `(.L_x_76) ;  /* 0x0000000101107547 */ /* 0x000fea000b800000 */
[----:B------:R-:W-:Y:S04]  /*4240*/  MOV R2, UR6 ;  /* 0x0000000600027c02 */ /* 0x000fe80008000f00 */
[----:B------:R-:W-:Y:S04]  /*4250*/  SHF.L.U32 R2, R2, 0x1f, RZ ;  /* 0x0000001f02027819 */ /* 0x000fe800000006ff */
[----:B------:R-:W2:Y:S02]  /*4260*/  SYNCS.PHASECHK.TRANS64.TRYWAIT P0, [UR7+0xd8], R2 ;  /* 0x0000d802ff0075a7 */ /* 0x000ea40008001107 */
[----:B--2---:R-:W-:Y:S05]  /*4270*/  @!P0 BRA `(.L_x_77) ;  /* 0x0000005400cc8947 */ /* 0x004fea0003800000 */
.L_x_76:
[----:B------:R-:W-:Y:S02]  /*4280*/  R2UR UR35, R15 ;  /* 0x000000000f2372ca */ /* 0x000fe400000e0000 */
[----:B------:R-:W-:Y:S02]  /*4290*/  R2UR UR34, R14 ;  /* 0x000000000e2272ca */ /* 0x000fe400000e0000 */
[----:B------:R-:W-:Y:S02]  /*42a0*/  ISETP.NE.U32.AND P2, PT, RZ, UR4, PT ;  /* 0x00000004ff007c0c */ /* 0x000fe4000bf45070 */
[----:B------:R-:W-:Y:S02]  /*42b0*/  SHF.L.U32 R14, R29, 0x1f, RZ ;  /* 0x0000001f1d0e7819 */ /* 0x000fe400000006ff */
[----:B------:R-:W-:Y:S05]  /*42c0*/  ISETP.NE.AND.EX P2, PT, RZ, UR5, PT, P2 ;  /* 0x00000005ff007c0c */ /* 0x000fea000bf45320 */
[----:B------:R-:W-:Y:S02]  /*42d0*/  USHF.L.U32 UR35, UR35, 0x6, URZ ;  /* 0x0000000623237899 */ /* 0x000fe400080006ff */
[----:B------:R-:W-:Y:S01]  /*42e0*/  USHF.L.U32 UR34, UR34, 0x8, URZ ;  /* 0x0000000822227899 */ /* 0x000fe200080006ff */
[----:B------:R-:W-:Y:S11]  /*42f0*/  BRA.U !UP3, `(.L_x_78) ;  /* 0x000000010b347547 */ /* 0x000ff6000b800000 */
[----:B------:R-:W-:Y:S01]  /*4300*/  UPLOP3.LUT UP0, UPT, UPT, UPT, UP2, 0x80, 0x8 ;  /* 0x000000000008789c */ /* 0x000fe20003f0f020 */
[----:B--2---:R-:W-:Y:S02]  /*4310*/  HFMA2 R0, -RZ, RZ, 0, 5.9604644775390625e-08 ;  /* 0x00000001ff007431 */ /* 0x004fe400000001ff */
[----:B------:R-:W-:Y:S03]  /*4320*/  IMAD.MOV.U32 R88, RZ, RZ, 0x1 ;  /* 0x00000001ff587424 */ /* 0x000fe600078e00ff */
[----:B------:R-:W-:Y:S05]  /*4330*/  PLOP3.LUT P0, PT, PT, PT, UP0, 0x80, 0x8 ;  /* 0x000000000008781c */ /* 0x000fea0003f0f008 */
[----:B------:R-:W2:Y:S01]  /*4340*/  @UP0 LDCU.64 UR10, c[0x0][0x888] ;  /* 0x00011100ff0a07ac */ /* 0x000ea20008000a00 */
[----:B------:R-:W-:Y:S07]  /*4350*/  @UP0 UIMAD UR8, UR36, UR4, URZ ;  /* 0x00000004240802a4 */ /* 0x000fee000f8e02ff */
[----:B------:R-:W-:Y:S01]  /*4360*/  @!P0 PRMT R88, R0, 0x7610, R88 ;  /* 0x0000761000588816 */ /* 0x000fe20000000058 */
[----:B--2---:R-:W-:Y:S03]  /*4370*/  @UP0 UIMAD.WIDE UR10, UR8, 0x4, UR10 ;  /* 0x00000004080a08a5 */ /* 0x004fe6000f8e020a */
[----:B------:R-:W2:Y:S03]  /*4380*/  @!UP0 LDCU UR8, c[0x0][0x880] ;  /* 0x00011000ff0887ac */ /* 0x000ea60008000800 */
[----:B------:R-:W-:Y:S01]  /*4390*/  IMAD.U32 R8, RZ, RZ, UR10 ;  /* 0x0000000aff087e24 */ /* 0x000fe2000f8e00ff */
[----:B------:R-:W-:Y:S05]  /*43a0*/  MOV R9, UR11 ;  /* 0x0000000b00097c02 */ /* 0x000fea0008000f00 */
[----:B-----5:R3:W5:Y:S02]  /*43b0*/  @P0 LDG.E R49, desc[UR46][R8.64] ;  /* 0x0000002e08310981 */ /* 0x020764000c1e1900 */
[----:B--23--:R-:W-:Y:S07]  /*43c0*/  @!P0 IMAD.U32 R49, RZ, RZ, UR8 ;  /* 0x00000008ff318e24 */ /* 0x00cfee000f8e00ff */
.L_x_78:
[----:B-----5:R-:W-:Y:S01]  /*43d0*/  @!P2 FSETP.EQ.AND P0, PT, R49, RZ, PT ;  /* 0x000000ff3100a20b */ /* 0x020fe20003f02000 */
[----:B------:R-:W-:Y:S01]  /*43e0*/  @!UPT UIADD3 URZ, UPT, UPT, URZ, URZ, URZ ;  /* 0x000000fffffff290 */ /* 0x000fe2000fffe0ff */
[----:B------:R-:W-:Y:S11]  /*43f0*/  @!P2 BRA `(.L_x_79) ;  /* 0x000000000014a947 */ /* 0x000ff60003800000 */
[----:B------:R-:W-:Y:S02]  /*4400*/  LOP3.LUT P2, RZ, R88, 0xff, RZ, 0xc0, !PT ;  /* 0x000000ff58ff7812 */ /* 0x000fe4000784c0ff */
[----:B------:R-:W-:Y:S04]  /*4410*/  PLOP3.LUT P0, PT, PT, PT, UP0, 0x80, 0x8 ;  /* 0x000000000008781c */ /* 0x000fe80003f0f008 */
[----:B------:R-:W-:Y:S07]  /*4420*/  PLOP3.LUT P0, PT, P0, PT, PT, 0x8, 0x80 ;  /* 0x000000000080781c */ /* 0x000fee000070e170 */
[----:B------:R-:W-:Y:S11]  /*4430*/  @P2 FSETP.EQ.AND P0, PT, R49, RZ, PT ;  /* 0x000000ff3100220b */ /* 0x000ff60003f02000 */
[----:B------:R-:W-:Y:S02]  /*4440*/  @!UPT UIADD3 URZ, UPT, UPT, URZ, URZ, URZ ;  /* 0x000000fffffff290 */ /* 0x000fe4000fffe0ff */
.L_x_79:
[----:B------:R-:W3:Y:S01]  /*4450*/  SYNCS.PHASECHK.TRANS64.TRYWAIT P2, [UR7+0xb0], R14 ;  /* 0x0000b00eff0075a7 */ /* 0x000ee20008041107 */
[----:B------:R-:W-:Y:S04]  /*4460*/  ELECT P4, URZ, PT ;  /* 0x0000000000ff782f */ /* 0x000fe80003880000 */
[----:B------:R-:W-:Y:S11]  /*4470*/  PLOP3.LUT P4, PT, P0, P4, PT, 0xf2, 0x2f ;  /* 0x00000000002f781c */ /* 0x000ff60000789e72 */
[----:B------:R-:W-:Y:S02]  /*4480*/  @!UPT UIADD3 URZ, UPT, UPT, URZ, URZ, URZ ;  /* 0x000000fffffff290 */ /* 0x000fe4000fffe0ff */
[----:B-1----:R-:W-:Y:S05]  /*4490*/  @!P4 IADD3 R8, P0, PT, R30, 0x580, RZ ;  /* 0x000005801e08c810 */ /* 0x002fea0007f1e0ff */
[----:B--2---:R-:W-:Y:S01]  /*44a0*/  @!P4 IMAD.X R2, RZ, RZ, R31, P0 ;  /* 0x000000ffff02c224 */ /* 0x004fe200000e061f */
[----:B---3--:R-:W-:Y:S07]  /*44b0*/  @!P2 BRA `(.L_x_80) ;  /* 0x000000540054a947 */ /* 0x008fee0003800000 */
.L_x_177:
[----:B------:R-:W-:Y:S01]  /*44c0*/  @!P4 R2UR UR8, R2 ;  /* 0x000000000208c2ca */ /* 0x000fe200000e0000 */
[----:B------:R-:W-:Y:S01]  /*44d0*/  VOTEU.ALL UP1, P4 ;  /* 0x0000000000ff7886 */ /* 0x000fe20002020000 */
[----:B------:R-:W-:Y:S01]  /*44e0*/  @!P4 R2UR UR9, R8 ;  /* 0x000000000809c2ca */ /* 0x000fe200000e0000 */
[----:B-1----:R-:W-:Y:S01]  /*44f0*/  @!P4 IMAD.MOV.U32 R0, RZ, RZ, 0x2000 ;  /* 0x00002000ff00c424 */ /* 0x002fe200078e00ff */
[----:B------:R-:W-:Y:S01]  /*4500*/  UMOV UR10, 0x0 ;  /* 0x00000000000a7882 */ /* 0x000fe20000000000 */
[----:B------:R-:W-:Y:S01]  /*4510*/  UMOV UR11, 0x10000000 ;  /* 0x10000000000b7882 */ /* 0x000fe20000000000 */
[----:B------:R-:W-:Y:S01]  /*4520*/  @!UP1 UIADD3 UR32, UPT, UPT, UR7, 0x400, URZ ;  /* 0x0000040007209890 */ /* 0x000fe2000fffe0ff */
[----:B------:R-:W-:Y:S06]  /*4530*/  VOTEU.ALL UP1, P4 ;  /* 0x0000000000ff7886 */ /* 0x000fec0002020000 */
[----:B------:R-:W-:Y:S01]  /*4540*/  IMAD.U32 R9, RZ, RZ, UR8 ;  /* 0x00000008ff097e24 */ /* 0x000fe2000f8e00ff */
[----:B------:R-:W-:Y:S01]  /*4550*/  UPRMT UR8, UR37, 0x654, UR33 ;  /* 0x0000065425087896 */ /* 0x000fe20008000021 */
[----:B------:R-:W-:Y:S03]  /*4560*/  IMAD.U32 R8, RZ, RZ, UR9 ;  /* 0x00000009ff087e24 */ /* 0x000fe6000f8e00ff */
[----:B------:R-:W-:Y:S02]  /*4570*/  @!P4 R2UR UR15, R9 ;  /* 0x00000000090fc2ca */ /* 0x000fe400000e0000 */
[----:B------:R-:W-:Y:S02]  /*4580*/  @!P4 R2UR UR14, R8 ;  /* 0x00000000080ec2ca */ /* 0x000fe400000e0000 */
[----:B------:R-:W-:Y:S05]  /*4590*/  @!P4 IADD3 R8, P0, PT, R30, 0x580, RZ ;  /* 0x000005801e08c810 */ /* 0x000fea0007f1e0ff */
[----:B------:R-:W-:Y:S06]  /*45a0*/  @!P4 IMAD.X R2, RZ, RZ, R31, P0 ;  /* 0x000000ffff02c224 */ /* 0x000fec00000e061f */
[----:B------:R1:W-:Y:S01]  /*45b0*/  @!UP1 UTMALDG.3D [UR32], [UR14], desc[UR10] ;  /* 0x00000a200e0095b4 */ /* 0x0003e20008011000 */
[----:B------:R1:W-:Y:S01]  /*45c0*/  @!P4 SYNCS.ARRIVE.TRANS64.RED.A0TR RZ, [UR7+0x90], R0 ;  /* 0x00009000ffffc9a7 */ /* 0x0003e20008300407 */
[----:B------:R-:W-:Y:S01]  /*45d0*/  SYNCS.ARRIVE.TRANS64.RED.A1T0 RZ, [UR8], RZ ;  /* 0x000000ffffff79a7 */ /* 0x000fe20008100408 */
[----:B------:R-:W2:Y:S02]  /*45e0*/  SYNCS.PHASECHK.TRANS64.TRYWAIT P2, [UR7+0xb8], R14 ;  /* 0x0000b80eff0075a7 */ /* 0x000ea40008041107 */
[----:B-12---:R-:W-:Y:S05]  /*45f0*/  @!P2 BRA `(.L_x_81) ;  /* 0x00000054001ca947 */ /* 0x006fea0003800000 */
.L_x_179:
[----:B------:R-:W-:Y:S01]  /*4600*/  @!P4 R2UR UR8, R2 ;  /* 0x000000000208c2ca */ /* 0x000fe200000e0000 */
[----:B------:R-:W-:Y:S01]  /*4610*/  VOTEU.ALL UP1, P4 ;  /* 0x0000000000ff7886 */ /* 0x000fe20002020000 */
[----:B------:R-:W-:Y:S01]  /*4620*/  @!P4 R2UR UR9, R8 ;  /* 0x000000000809c2ca */ /* 0x000fe200000e0000 */
[----:B-1----:R-:W-:Y:S01]  /*4630*/  @!P4 IMAD.MOV.U32 R0, RZ, RZ, 0x2000 ;  /* 0x00002000ff00c424 */ /* 0x002fe200078e00ff */
[----:B------:R-:W-:Y:S01]  /*4640*/  UMOV UR10, 0x0 ;  /* 0x00000000000a7882 */ /* 0x000fe20000000000 */
[----:B------:R-:W-:Y:S01]  /*4650*/  UMOV UR11, 0x10000000 ;  /* 0x10000000000b7882 */ /* 0x000fe20000000000 */
[----:B------:R-:W-:Y:S02]  /*4660*/  @!UP1 UIADD3 UR26, UPT, UPT, UR34, 0x40, URZ ;  /* 0x00000040221a9890 */ /* 0x000fe4000fffe0ff */
[----:B------:R-:W-:Y:S01]  /*4670*/  @!UP1 UIADD3 UR24, UPT, UPT, UR7, 0x2400, URZ ;  /* 0x0000240007189890 */ /* 0x000fe2000fffe0ff */
[----:B------:R-:W-:Y:S01]  /*4680*/  VOTEU.ALL UP1, P4 ;  /* 0x0000000000ff7886 */ /* 0x000fe20002020000 */
[----:B------:R-:W-:Y:S01]  /*4690*/  UMOV UR27, UR35 ;  /* 0x00000023001b7c82 */ /* 0x000fe20008000000 */
[----:B------:R-:W-:Y:S02]  /*46a0*/  UMOV UR28, UR36 ;  /* 0x00000024001c7c82 */ /* 0x000fe40008000000 */
        /* <DEDUP_REMOVED lines=12> */
.L_x_181:
[----:B------:R-:W2:Y:S01]  /*4770*/  LDC.64 R12, c[0x0][0xb18] ;  /* 0x0002c600ff0c7b82 */ /* 0x000ea20000000a00 */
[----:B------:R-:W-:Y:S01]  /*4780*/  @!P4 R2UR UR8, R2 ;  /* 0x000000000208c2ca */ /* 0x000fe200000e0000 */
[----:B------:R-:W-:Y:S01]  /*4790*/  VOTEU.ALL UP1, P4 ;  /* 0x0000000000ff7886 */ /* 0x000fe20002020000 */
[----:B------:R-:W-:Y:S01]  /*47a0*/  @!P4 R2UR UR9, R8 ;  /* 0x000000000809c2ca */ /* 0x000fe200000e0000 */
[----:B-1----:R-:W-:Y:S01]  /*47b0*/  @!P4 IMAD.MOV.U32 R0, RZ, RZ, 0x2000 ;  /* 0x00002000ff00c424 */ /* 0x002fe200078e00ff */
[----:B------:R-:W-:Y:S03]  /*47c0*/  UMOV UR10, 0x0 ;  /* 0x00000000000a7882 */ /* 0x000fe60000000000 */
[----:B------:R-:W1:Y:S01]  /*47d0*/  @!P1 LDC R2, c[0x0][0xb0c] ;  /* 0x0002c300ff029b82 */ /* 0x000e620000000800 */
[----:B------:R-:W-:Y:S01]  /*47e0*/  @!UP1 UIADD3 UR18, UPT, UPT, UR34, 0x80, URZ ;  /* 0x0000008022129890 */ /* 0x000fe2000fffe0ff */
[----:B------:R-:W-:Y:S01]  /*47f0*/  @P3 SHF.R.U32.HI R26, RZ, 0x10, R21 ;  /* 0x00000010ff1a3819 */ /* 0x000fe20000011615 */
[----:B------:R-:W-:Y:S01]  /*4800*/  @!UP1 UIADD3 UR16, UPT, UPT, UR7, 0x4400, URZ ;  /* 0x0000440007109890 */ /* 0x000fe2000fffe0ff */
[----:B------:R-:W-:Y:S01]  /*4810*/  VIADD R28, R28, 0x1 ;  /* 0x000000011c1c7836 */ /* 0x000fe20000000000 */
[----:B------:R-:W-:Y:S01]  /*4820*/  VOTEU.ALL UP1, P4 ;  /* 0x0000000000ff7886 */ /* 0x000fe20002020000 */
[----:B------:R-:W-:Y:S01]  /*4830*/  UMOV UR11, 0x10000000 ;  /* 0x10000000000b7882 */ /* 0x000fe20000000000 */
[----:B------:R-:W-:Y:S01]  /*4840*/  UMOV UR19, UR35 ;  /* 0x0000002300137c82 */ /* 0x000fe20008000000 */
[----:B------:R-:W-:Y:S01]  /*4850*/  IMAD.U32 R9, RZ, RZ, UR8 ;  /* 0x00000008ff097e24 */ /* 0x000fe2000f8e00ff */
[----:B------:R-:W-:Y:S01]  /*4860*/  UMOV UR20, UR36 ;  /* 0x0000002400147c82 */ /* 0x000fe20008000000 */
[----:B------:R-:W-:Y:S01]  /*4870*/  IMAD.U32 R8, RZ, RZ, UR9 ;  /* 0x00000009ff087e24 */ /* 0x000fe2000f8e00ff */
[----:B------:R-:W-:Y:S02]  /*4880*/  UPRMT UR8, UR37, 0x654, UR17 ;  /* 0x0000065425087896 */ /* 0x000fe40008000011 */
[----:B------:R-:W-:Y:S02]  /*4890*/  @!P4 R2UR UR15, R9 ;  /* 0x00000000090fc2ca */ /* 0x000fe400000e0000 */
[----:B------:R-:W-:Y:S02]  /*48a0*/  @!P4 R2UR UR14, R8 ;  /* 0x00000000080ec2ca */ /* 0x000fe400000e0000 */
[----:B------:R-:W3:Y:S11]  /*48b0*/  LDC.64 R8, c[0x0][0xb10] ;  /* 0x0002c400ff087b82 */ /* 0x000ef60000000a00 */
[----:B------:R1:W-:Y:S01]  /*48c0*/  @!UP1 UTMALDG.3D [UR16], [UR14], desc[UR10] ;  /* 0x00000a100e0095b4 */ /* 0x0003e20008011000 */
[----:B------:R5:W-:Y:S01]  /*48d0*/  @!P4 SYNCS.ARRIVE.TRANS64.RED.A0TR RZ, [UR7+0xa0], R0 ;  /* 0x0000a000ffffc9a7 */ /* 0x000be20008300407 */
[C---:B---3--:R-:W-:Y:S01]  /*48e0*/  @!P1 IMAD.HI.U32 R8, R11.reuse, R8, RZ ;  /* 0x000000080b089227 */ /* 0x048fe200078e00ff */
[----:B--2---:R-:W-:Y:S02]  /*48f0*/  @!P1 ISETP.NE.AND P0, PT, R12, 0x1, PT ;  /* 0x000000010c00980c */ /* 0x004fe40003f05270 */
[----:B-1----:R-:W-:Y:S01]  /*4900*/  @!P1 ISETP.NE.AND P2, PT, R2, 0x1, PT ;  /* 0x000000010200980c */ /* 0x002fe20003f45270 */
[----:B------:R-:W-:Y:S01]  /*4910*/  SYNCS.ARRIVE.TRANS64.RED.A1T0 RZ, [UR8], RZ ;  /* 0x000000ffffff79a7 */ /* 0x000fe20008100408 */
[C---:B------:R-:W-:Y:S01]  /*4920*/  @!P1 IMAD.HI.U32 R13, R10.reuse, R13, RZ ;  /* 0x0000000d0a0d9227 */ /* 0x040fe200078e00ff */
[----:B------:R-:W-:Y:S04]  /*4930*/  @!P1 SHF.R.U32.HI R8, RZ, R9, R8 ;  /* 0x00000009ff089219 */ /* 0x000fe80000011608 */
[----:B------:R-:W-:Y:S01]  /*4940*/  @!P1 SEL R8, R11, R8, !P2 ;  /* 0x000000080b089207 */ /* 0x000fe20005000000 */
[----:B------:R-:W1:Y:S01]  /*4950*/  SYNCS.PHASECHK.TRANS64.TRYWAIT P5, [UR7+0xc8], R14 ;  /* 0x0000c80eff0075a7 */ /* 0x000e6200080a1107 */
[----:B-----5:R-:W2:Y:S02]  /*4960*/  @!P1 LDC R0, c[0x0][0xb20] ;  /* 0x0002c800ff009b82 */ /* 0x020ea40000000800 */
[----:B--2---:R-:W-:Y:S04]  /*4970*/  @!P1 SHF.R.U32.HI R0, RZ, R0, R13 ;  /* 0x00000000ff009219 */ /* 0x004fe8000001160d */
[----:B------:R-:W-:Y:S05]  /*4980*/  @!P1 SEL R9, R10, R0, !P0 ;  /* 0x000000000a099207 */ /* 0x000fea0004000000 */
[----:B------:R-:W-:Y:S02]  /*4990*/  @!P1 IMAD.IADD R0, R9, 0x1, -R8 ;  /* 0x0000000109009824 */ /* 0x000fe400078e0a08 */
[----:B------:R-:W-:Y:S02]  /*49a0*/  @!P1 IMAD.IADD R8, R8, 0x1, -R9 ;  /* 0x0000000108089824 */ /* 0x000fe400078e0a09 */
[----:B------:R-:W-:Y:S02]  /*49b0*/  @!P1 IMAD R11, R0, R2, R11 ;  /* 0x00000002000b9224 */ /* 0x000fe400078e020b */
[----:B------:R-:W-:Y:S01]  /*49c0*/  @!P1 IMAD R10, R8, R12, R10 ;  /* 0x0000000c080a9224 */ /* 0x000fe200078e020a */
[----:B-1----:R-:W-:Y:S06]  /*49d0*/  @!P5 BRA `(.L_x_83) ;  /* 0x000000500054d947 */ /* 0x002fec0003800000 */
.L_x_183:
[----:B------:R-:W-:Y:S01]  /*49e0*/  @!P4 IADD3 R2, P0, PT, R30, 0x580, RZ ;  /* 0x000005801e02c810 */ /* 0x000fe20007f1e0ff */
[----:B------:R-:W-:Y:S01]  /*49f0*/  VOTEU.ALL UP1, P4 ;  /* 0x0000000000ff7886 */ /* 0x000fe20002020000 */
[----:B------:R-:W-:Y:S01]  /*4a00*/  UMOV UR18, 0x0 ;  /* 0x0000000000127882 */ /* 0x000fe20000000000 */
[----:B------:R-:W-:Y:S01]  /*4a10*/  UMOV UR19, 0x10000000 ;  /* 0x1000000000137882 */ /* 0x000fe20000000000 */
[----:B------:R-:W-:Y:S01]  /*4a20*/  @!P4 R2UR UR9, R2 ;  /* 0x000000000209c2ca */ /* 0x000fe200000e0000 */
[----:B-1----:R-:W-:Y:S01]  /*4a30*/  @!P4 IMAD.X R0, RZ, RZ, R31, P0 ;  /* 0x000000ffff00c224 */ /* 0x002fe200000e061f */
[----:B------:R-:W-:Y:S01]  /*4a40*/  @!UP1 UIADD3 UR10, UPT, UPT, UR34, 0xc0, URZ ;  /* 0x000000c0220a9890 */ /* 0x000fe2000fffe0ff */
[----:B------:R-:W-:Y:S01]  /*4a50*/  ISETP.NE.AND P0, PT, R28, 0x2, PT ;  /* 0x000000021c00780c */ /* 0x000fe20003f05270 */
[----:B------:R-:W-:Y:S01]  /*4a60*/  UMOV UR11, UR35 ;  /* 0x00000023000b7c82 */ /* 0x000fe20008000000 */
[----:B------:R-:W-:Y:S01]  /*4a70*/  UMOV UR12, UR36 ;  /* 0x00000024000c7c82 */ /* 0x000fe20008000000 */
[----:B------:R-:W-:Y:S01]  /*4a80*/  @!P4 R2UR UR8, R0 ;  /* 0x000000000008c2ca */ /* 0x000fe200000e0000 */
[----:B------:R-:W-:Y:S01]  /*4a90*/  IMAD.IADD R14, R10, 0x1, R86 ;  /* 0x000000010a0e7824 */ /* 0x000fe200078e0256 */
[----:B------:R-:W-:Y:S01]  /*4aa0*/  @P3 R2UR UR36, R26 ;  /* 0x000000001a2432ca */ /* 0x000fe200000e0000 */
[----:B------:R-:W-:Y:S01]  /*4ab0*/  IMAD.IADD R15, R11, 0x1, R87 ;  /* 0x000000010b0f7824 */ /* 0x000fe200078e0257 */
[----:B------:R-:W-:Y:S02]  /*4ac0*/  SEL R0, RZ, 0x1, P0 ;  /* 0x00000001ff007807 */ /* 0x000fe40000000000 */
[----:B------:R-:W-:Y:S01]  /*4ad0*/  LOP3.LUT R29, R29, 0x1, RZ, 0x3c, !PT ;  /* 0x000000011d1d7812 */ /* 0x000fe200078e3cff */
[----:B------:R-:W-:Y:S01]  /*4ae0*/  IMAD.U32 R8, RZ, RZ, UR9 ;  /* 0x00000009ff087e24 */ /* 0x000fe2000f8e00ff */
[----:B------:R-:W-:Y:S01]  /*4af0*/  @!UP1 UIADD3 UR9, UPT, UPT, UR7, 0xa8, URZ ;  /* 0x000000a807099890 */ /* 0x000fe2000fffe0ff */
[----:B------:R-:W-:Y:S02]  /*4b00*/  LOP3.LUT R27, R27, R0, RZ, 0x3c, !PT ;  /* 0x000000001b1b7212 */ /* 0x000fe400078e3cff */
[----:B------:R-:W-:Y:S02]  /*4b10*/  SEL R28, R28, RZ, P0 ;  /* 0x000000ff1c1c7207 */ /* 0x000fe40000000000 */
[----:B------:R-:W-:Y:S01]  /*4b20*/  IMAD.U32 R9, RZ, RZ, UR8 ;  /* 0x00000008ff097e24 */ /* 0x000fe2000f8e00ff */
[----:B------:R-:W-:Y:S01]  /*4b30*/  @!P4 R2UR UR14, R8 ;  /* 0x00000000080ec2ca */ /* 0x000fe200000e0000 */
[----:B------:R-:W-:Y:S01]  /*4b40*/  @!UP1 UIADD3 UR8, UPT, UPT, UR7, 0x6400, URZ ;  /* 0x0000640007089890 */ /* 0x000fe2000fffe0ff */
[----:B------:R-:W-:Y:S02]  /*4b50*/  VOTEU.ALL UP1, P4 ;  /* 0x0000000000ff7886 */ /* 0x000fe40002020000 */
[----:B------:R-:W-:Y:S11]  /*4b60*/  @!P4 R2UR UR15, R9 ;  /* 0x00000000090fc2ca */ /* 0x000ff600000e0000 */
[----:B------:R-:W-:Y:S02]  /*4b70*/  @!UPT UIADD3 URZ, UPT, UPT, URZ, URZ, URZ ;  /* 0x000000fffffff290 */ /* 0x000fe4000fffe0ff */
[----:B------:R2:W-:Y:S01]  /*4b80*/  @!UP1 UTMALDG.3D [UR8], [UR14], desc[UR18] ;  /* 0x000012080e0095b4 */ /* 0x0005e20008011000 */
[----:B------:R2:W-:Y:S01]  /*4b90*/  @!P4 SYNCS.ARRIVE.TRANS64.RED.A0TR RZ, [UR7+0xa8], R25 ;  /* 0x0000a819ffffc9a7 */ /* 0x0005e20008300407 */
[----:B------:R-:W-:Y:S01]  /*4ba0*/  UPLOP3.LUT UP1, UPT, UPT, UPT, UPT, 0x80, 0x8 ;  /* 0x000000000008789c */ /* 0x000fe20003f2f070 */
[----:B------:R-:W-:Y:S01]  /*4bb0*/  SYNCS.ARRIVE.TRANS64.RED.A1T0 RZ, [UR13], RZ ;  /* 0x000000ffffff79a7 */ /* 0x000fe2000810040d */
[----:B------:R-:W-:Y:S09]  /*4bc0*/  @P3 BRA `(.L_x_84) ;  /* 0xfffffff000a03947 */ /* 0x000ff2000383ffff */
[----:B------:R-:W-:-:S04]  /*4bd0*/  SHF.L.U32 R2, R29, 0x1f, RZ ;  /* 0x0000001f1d027819 */ /* 0x000fc800000006ff */
[----:B------:R-:W1:Y:S02]  /*4be0*/  SYNCS.PHASECHK.TRANS64.TRYWAIT P0, [UR7+0xb0], R2 ;  /* 0x0000b002ff0075a7 */ /* 0x000e640008001107 */
[----:B-1----:R-:W-:Y:S05]  /*4bf0*/  @!P0 BRA `(.L_x_85) ;  /* 0x0000004c00e48947 */ /* 0x002fea0003800000 */
.L_x_185:
[----:B------:R-:W3:Y:S02]  /*4c00*/  SYNCS.PHASECHK.TRANS64.TRYWAIT P0, [UR7+0xb8], R2 ;  /* 0x0000b802ff0075a7 */ /* 0x000ee40008001107 */
[----:B---3--:R-:W-:Y:S05]  /*4c10*/  @!P0 BRA `(.L_x_86) ;  /* 0x0000004c00f48947 */ /* 0x008fea0003800000 */
.L_x_187:
[----:B------:R-:W3:Y:S02]  /*4c20*/  SYNCS.PHASECHK.TRANS64.TRYWAIT P0, [UR7+0xc0], R2 ;  /* 0x0000c002ff0075a7 */ /* 0x000ee40008001107 */
[----:B---3--:R-:W-:Y:S05]  /*4c30*/  @!P0 BRA `(.L_x_87) ;  /* 0x0000005000048947 */ /* 0x008fea0003800000 */
.L_x_189:
[----:B-1----:R-:W-:-:S07]  /*4c40*/  MOV R0, UR7 ;  /* 0x0000000700007c02 */ /* 0x002fce0008000f00 */
.L_x_88:
[----:B-1----:R-:W-:-:S04]  /*4c50*/  SHF.L.U32 R2, R29, 0x1f, RZ ;  /* 0x0000001f1d027819 */ /* 0x002fc800000006ff */
[----:B------:R1:W3:Y:S03]  /*4c60*/  SYNCS.PHASECHK.TRANS64.TRYWAIT P0, [R0+URZ+0xc8], R2 ;  /* 0x0000c802000075a7 */ /* 0x0002e600080011ff */
[----:B---3--:R-:W-:Y:S05]  /*4c70*/  @!P0 NANOSLEEP.SYNCS 0x989680 ;  /* 0x009896800000895d */ /* 0x008fea0003900000 */
[----:B------:R-:W3:Y:S02]  /*4c80*/  @!P0 SYNCS.PHASECHK.TRANS64 P0, [R0+URZ+0xc8], R2 ;  /* 0x0000c802000085a7 */ /* 0x000ee400080010ff */
[----:B--23--:R-:W-:Y:S05]  /*4c90*/  @P0 EXIT ;  /* 0x000000000000094d */ /* 0x00cfea0003800000 */
[----:B------:R-:W-:Y:S05]  /*4ca0*/  BRA `(.L_x_88) ;  /* 0xfffffffc00e87947 */ /* 0x000fea000383ffff */
.L_x_73:
[----:B------:R-:W-:-:S06]  /*4cb0*/  UISETP.GE.AND UP1, UPT, UR8, 0x4, UPT ;  /* 0x000000040800788c */ /* 0x000fcc000bf26270 */
[----:B------:R-:W-:-:S13]  /*4cc0*/  PLOP3.LUT P0, PT, PT, PT, UP1, 0x80, 0x8 ;  /* 0x000000000008781c */ /* 0x000fda0003f0f018 */
[----:B------:R-:W-:Y:S05]  /*4cd0*/  @!P0 EXIT ;  /* 0x000000000000894d */ /* 0x000fea0003800000 */
[----:B------:R-:W-:Y:S01]  /*4ce0*/  BAR.SYNC.DEFER_BLOCKING 0x6, 0xa0 ;  /* 0x0182800000007b1d */ /* 0x000fe20000010000 */
[C---:B------:R-:W-:Y:S01]  /*4cf0*/  IMAD.SHL.U32 R4, R101.reuse, 0x40, RZ ;  /* 0x0000004065047824 */ /* 0x040fe200078e00ff */
[----:B------:R-:W-:Y:S01]  /*4d00*/  SHF.R.U32.HI R3, RZ, 0x1, R101 ;  /* 0x00000001ff037819 */ /* 0x000fe20000011665 */
[C---:B------:R-:W-:Y:S01]  /*4d10*/  IMAD.U32 R46, R101.reuse, 0x10000, RZ ;  /* 0x00010000652e7824 */ /* 0x040fe200078e00ff */
[C---:B------:R-:W-:Y:S01]  /*4d20*/  R2P PR, R101.reuse, 0x6 ;  /* 0x0000000665007804 */ /* 0x040fe20000000000 */
[C---:B------:R-:W-:Y:S01]  /*4d30*/  IMAD.SHL.U32 R2, R101.reuse, 0x20, RZ ;  /* 0x0000002065027824 */ /* 0x040fe200078e00ff */
[----:B------:R-:W-:Y:S02]  /*4d40*/  UMOV UR48, 0x400 ;  /* 0x0000040000307882 */ /* 0x000fe40000000000 */
[----:B------:R-:W1:Y:S01]  /*4d50*/  LDC R91, c[0x0][0x370] ;  /* 0x0000dc00ff5b7b82 */ /* 0x000e620000000800 */
[----:B------:R-:W-:Y:S01]  /*4d60*/  ULEA UR48, UR37, UR48, 0x18 ;  /* 0x0000003025307291 */ /* 0x000fe2000f8ec0ff */
[C---:B------:R-:W-:Y:S01]  /*4d70*/  LOP3.LUT R5, R4.reuse, 0x1c0, RZ, 0xc0, !PT ;  /* 0x000001c004057812 */ /* 0x040fe200078ec0ff */
[----:B------:R-:W-:Y:S01]  /*4d80*/  IMAD.SHL.U32 R92, R101, 0x8, RZ ;  /* 0x00000008655c7824 */ /* 0x000fe200078e00ff */
[----:B------:R-:W-:Y:S01]  /*4d90*/  LOP3.LUT R4, R4, 0x200, RZ, 0xc0, !PT ;  /* 0x0000020004047812 */ /* 0x000fe200078ec0ff */
[----:B------:R-:W-:Y:S01]  /*4da0*/  IMAD.MOV.U32 R99, RZ, RZ, 0x20 ;  /* 0x00000020ff637424 */ /* 0x000fe200078e00ff */
[----:B------:R-:W-:Y:S01]  /*4db0*/  LOP3.LUT R3, R5, 0x8, R3, 0xf8, !PT ;  /* 0x0000000805037812 */ /* 0x000fe200078ef803 */
[----:B------:R-:W-:Y:S01]  /*4dc0*/  UIADD3 UR4, UPT, UPT, UR48, 0x400, URZ ;  /* 0x0000040030047890 */ /* 0x000fe2000fffe0ff */
[----:B------:R-:W2:Y:S01]  /*4dd0*/  LDC R42, c[0x0][0xb0c] ;  /* 0x0002c300ff2a7b82 */ /* 0x000ea20000000800 */
[----:B------:R-:W-:Y:S01]  /*4de0*/  LOP3.LUT R46, R46, 0x600000, RZ, 0xc0, !PT ;  /* 0x006000002e2e7812 */ /* 0x000fe200078ec0ff */
[----:B------:R-:W-:Y:S01]  /*4df0*/  IMAD.MOV.U32 R98, RZ, RZ, 0x1 ;  /* 0x00000001ff627424 */ /* 0x000fe200078e00ff */
[----:B------:R-:W-:Y:S01]  /*4e00*/  LOP3.LUT R2, R4, 0xc00, R2, 0xf8, !PT ;  /* 0x00000c0004027812 */ /* 0x000fe200078ef802 */
[----:B------:R-:W-:Y:S01]  /*4e10*/  IMAD.MOV.U32 R45, RZ, RZ, RZ ;  /* 0x000000ffff2d7224 */ /* 0x000fe200078e00ff */
[----:B------:R-:W-:-:S02]  /*4e20*/  LOP3.LUT R92, R3, 0x38, R92, 0x78, !PT ;  /* 0x00000038035c7812 */ /* 0x000fc400078e785c */
[----:B------:R-:W-:Y:S02]  /*4e30*/  CS2R R96, SRZ ;  /* 0x0000000000607805 */ /* 0x000fe4000001ff00 */
[----:B------:R-:W-:Y:S01]  /*4e40*/  SEL R100, R99, 0xffffffe0, !P2 ;  /* 0xffffffe063647807 */ /* 0x000fe20005000000 */
[----:B------:R-:W4:Y:S01]  /*4e50*/  LDC R89, c[0x0][0xb20] ;  /* 0x0002c800ff597b82 */ /* 0x000f220000000800 */
[----:B------:R-:W3:Y:S01]  /*4e60*/  LDS R0, [UR48+0x190] ;  /* 0x00019030ff007984 */ /* 0x000ee20008000800 */
[----:B------:R-:W-:Y:S01]  /*4e70*/  LOP3.LUT R92, R2, R92, RZ, 0xfc, !PT ;  /* 0x0000005c025c7212 */ /* 0x000fe200078efcff */
[----:B------:R-:W-:Y:S01]  /*4e80*/  IMAD.MOV.U32 R104, RZ, RZ, RZ ;  /* 0x000000ffff687224 */ /* 0x000fe200078e00ff */
[----:B------:R-:W-:Y:S01]  /*4e90*/  LOP3.LUT R101, R101, 0x60, RZ, 0xc0, !PT ;  /* 0x0000006065657812 */ /* 0x000fe200078ec0ff */
[----:B------:R-:W-:Y:S01]  /*4ea0*/  IMAD.U32 R94, RZ, RZ, UR4 ;  /* 0x00000004ff5e7e24 */ /* 0x000fe2000f8e00ff */
[----:B------:R-:W-:Y:S01]  /*4eb0*/  SEL R99, R99, 0xffffffe0, !P1 ;  /* 0xffffffe063637807 */ /* 0x000fe20004800000 */
[----:B------:R-:W1:Y:S01]  /*4ec0*/  LDCU.64 UR52, c[0x0][0x348] ;  /* 0x00006900ff3477ac */ /* 0x000e620008000a00 */
[----:B------:R-:W1:Y:S01]  /*4ed0*/  LDC R41, c[0x0][0xb30] ;  /* 0x0002cc00ff297b82 */ /* 0x000e620000000800 */
[----:B------:R-:W1:Y:S01]  /*4ee0*/  LDCU.64 UR38, c[0x0][0x888] ;  /* 0x00011100ff2677ac */ /* 0x000e620008000a00 */
[----:B------:R-:W1:Y:S06]  /*4ef0*/  LDCU.64 UR44, c[0x0][0x890] ;  /* 0x00011200ff2c77ac */ /* 0x000e6c0008000a00 */
[----:B------:R-:W1:Y:S01]  /*4f00*/  LDC.64 R84, c[0x0][0xb10] ;  /* 0x0002c400ff547b82 */ /* 0x000e620000000a00 */
[----:B------:R-:W-:Y:S01]  /*4f10*/  UMOV UR49, URZ ;  /* 0x000000ff00317c82 */ /* 0x000fe20008000000 */
[----:B------:R-:W-:-:S06]  /*4f20*/  UMOV UR51, URZ ;  /* 0x000000ff00337c82 */ /* 0x000fcc0008000000 */
[----:B------:R-:W1:Y:S08]  /*4f30*/  LDC.64 R38, c[0x0][0xb18] ;  /* 0x0002c600ff267b82 */ /* 0x000e700000000a00 */
[----:B------:R-:W1:Y:S08]  /*4f40*/  LDC.64 R36, c[0x0][0xb28] ;  /* 0x0002ca00ff247b82 */ /* 0x000e700000000a00 */
[----:B------:R-:W1:Y:S01]  /*4f50*/  LDC.64 R82, c[0x0][0x8b0] ;  /* 0x00022c00ff527b82 */ /* 0x000e620000000a00 */
[----:B---3--:R-:W-:-:S07]  /*4f60*/  IMAD.IADD R46, R0, 0x1, R46 ;  /* 0x00000001002e7824 */ /* 0x008fce00078e022e */
[----:B------:R-:W3:Y:S08]  /*4f70*/  LDC.64 R80, c[0x0][0x8a8] ;  /* 0x00022a00ff507b82 */ /* 0x000ef00000000a00 */
[----:B--2-4-:R-:W1:Y:S02]  /*4f80*/  LDC R90, c[0x0][0x374] ;  /* 0x0000dd00ff5a7b82 */ /* 0x014e640000000800 */
.L_x_132:
[----:B------:R-:W-:Y:S02]  /*4f90*/  LEA R0, R104, UR48, 0x3 ;  /* 0x0000003068007c11 */ /* 0x000fe4000f8e18ff */
[----:B------:R-:W-:Y:S02]  /*4fa0*/  SHF.L.U32 R2, R96, 0x1f, RZ ;  /* 0x0000001f60027819 */ /* 0x000fe400000006ff */
[----:B-1----:R-:W-:Y:S02]  /*4fb0*/  LEA R16, R104, UR48, 0x4 ;  /* 0x0000003068107c11 */ /* 0x002fe4000f8e20ff */
[----:B------:R-:W2:Y:S02]  /*4fc0*/  SYNCS.PHASECHK.TRANS64.TRYWAIT P0, [R0+URZ+0xe0], R2 ;  /* 0x0000e002000075a7 */ /* 0x000ea400080011ff */
[----:B--2---:R-:W-:Y:S05]  /*4fd0*/  @!P0 BRA `(.L_x_89) ;  /* 0x0000004c00348947 */ /* 0x004fea0003800000 */
.L_x_190:
[----:B------:R-:W4:Y:S01]  /*4fe0*/  LDC.64 R10, c[0x0][0xb10] ;  /* 0x0002c400ff0a7b82 */ /* 0x000f220000000a00 */
[----:B------:R-:W3:Y:S01]  /*4ff0*/  LDS.128 R16, [R16+0x170] ;  /* 0x0001700010107984 */ /* 0x000ee20000000c00 */
[----:B-1----:R-:W-:Y:S01]  /*5000*/  ISETP.NE.AND P1, PT, R41, 0x1, PT ;  /* 0x000000012900780c */ /* 0x002fe20003f25270 */
[----:B--2---:R-:W-:Y:S01]  /*5010*/  VIADD R0, R0, 0xf0 ;  /* 0x000000f000007836 */ /* 0x004fe20000000000 */
[----:B------:R-:W-:Y:S04]  /*5020*/  ISETP.GE.AND P0, PT, R40, 0x1, PT ;  /* 0x000000012800780c */ /* 0x000fe80003f06270 */
[----:B------:R-:W1:Y:S01]  /*5030*/  LDC.64 R8, c[0x0][0xb18] ;  /* 0x0002c600ff087b82 */ /* 0x000e620000000a00 */
[----:B------:R-:W-:Y:S01]  /*5040*/  PRMT R0, RZ, 0x654, R0 ;  /* 0x00000654ff007816 */ /* 0x000fe20000000000 */
[----:B------:R-:W-:Y:S01]  /*5050*/  @!PT LDS RZ, [RZ] ;  /* 0x00000000fffff984 */ /* 0x000fe20000000800 */
[----:B------:R-:W-:Y:S01]  /*5060*/  @!PT LDS RZ, [RZ] ;  /* 0x00000000fffff984 */ /* 0x000fe20000000800 */
[----:B------:R-:W-:Y:S01]  /*5070*/  @!PT LDS RZ, [RZ] ;  /* 0x00000000fffff984 */ /* 0x000fe20000000800 */
[----:B------:R-:W-:Y:S01]  /*5080*/  @!PT LDS RZ, [RZ] ;  /* 0x00000000fffff984 */ /* 0x000fe20000000800 */
[----:B------:R2:W-:Y:S06]  /*5090*/  MEMBAR.ALL.CTA ;  /* 0x0000000000007992 */ /* 0x0005ec0000008000 */
[----:B--2---:R-:W2:Y:S01]  /*50a0*/  FENCE.VIEW.ASYNC.S ;  /* 0x00000000000073c6 */ /* 0x004ea20000000000 */
[----:B------:R-:W1:Y:S08]  /*50b0*/  @!P1 LDC R12, c[0x0][0xb20] ;  /* 0x0002c800ff0c9b82 */ /* 0x000e700000000800 */
[----:B------:R-:W1:Y:S01]  /*50c0*/  @!P1 LDC R7, c[0x0][0xb0c] ;  /* 0x0002c300ff079b82 */ /* 0x000e620000000800 */
[----:B--2---:R2:W-:Y:S01]  /*50d0*/  SYNCS.ARRIVE.TRANS64.RED.A1T0 RZ, [R0+URZ], RZ ;  /* 0x000000ff00ff79a7 */ /* 0x0045e200081004ff */
[----:B---3--:R-:W-:Y:S04]  /*50e0*/  LOP3.LUT P4, RZ, R18, 0x1, RZ, 0xc0, !PT ;  /* 0x0000000112ff7812 */ /* 0x008fe8000788c0ff */
[----:B------:R-:W-:Y:S09]  /*50f0*/  P2R R102, PR, RZ, 0x10 ;  /* 0x00000010ff667803 */ /* 0x000ff20000000000 */
[----:B------:R-:W-:Y:S02]  /*5100*/  @P4 MOV R44, R16 ;  /* 0x00000010002c4202 */ /* 0x000fe40000000f00 */
[----:B------:R-:W-:Y:S01]  /*5110*/  @P4 LOP3.LUT R43, R17, 0xffff, RZ, 0xc0, !PT ;  /* 0x0000ffff112b4812 */ /* 0x000fe200078ec0ff */
[----:B--2-4-:R-:W-:Y:S06]  /*5120*/  @!P0 BRA `(.L_x_90) ;  /* 0x0000000000a48947 */ /* 0x014fec0003800000 */
[----:B------:R-:W-:Y:S01]  /*5130*/  IMAD.HI.U32 R0, R90, R39, RZ ;  /* 0x000000275a007227 */ /* 0x000fe200078e00ff */
[----:B------:R-:W-:Y:S02]  /*5140*/  ISETP.NE.AND P0, PT, R38, 0x1, PT ;  /* 0x000000012600780c */ /* 0x000fe40003f05270 */
[----:B------:R-:W-:Y:S01]  /*5150*/  ISETP.NE.AND P2, PT, R40, 0x1, PT ;  /* 0x000000012800780c */ /* 0x000fe20003f45270 */
[----:B------:R-:W-:Y:S01]  /*5160*/  IMAD.HI.U32 R4, R91, R84, RZ ;  /* 0x000000545b047227 */ /* 0x000fe200078e00ff */
[----:B------:R-:W-:Y:S02]  /*5170*/  SHF.R.U32.HI R0, RZ, R89, R0 ;  /* 0x00000059ff007219 */ /* 0x000fe40000011600 */
[----:B------:R-:W-:Y:S01]  /*5180*/  ISETP.NE.AND P3, PT, R42, 0x1, PT ;  /* 0x000000012a00780c */ /* 0x000fe20003f65270 */
[----:B------:R-:W-:Y:S01]  /*5190*/  IMAD.HI.U32 R6, R43, R39, RZ ;  /* 0x000000272b067227 */ /* 0x000fe200078e00ff */
[-C--:B------:R-:W-:Y:S02]  /*51a0*/  SHF.R.U32.HI R4, RZ, R85.reuse, R4 ;  /* 0x00000055ff047219 */ /* 0x080fe40000011604 */
[----:B------:R-:W-:Y:S01]  /*51b0*/  SEL R0, R90, R0, !P0 ;  /* 0x000000005a007207 */ /* 0x000fe20004000000 */
[----:B------:R-:W-:Y:S01]  /*51c0*/  IMAD.HI.U32 R5, R44, R84, RZ ;  /* 0x000000542c057227 */ /* 0x000fe200078e00ff */
[----:B------:R-:W-:Y:S03]  /*51d0*/  SEL R4, R91, R4, !P3 ;  /* 0x000000045b047207 */ /* 0x000fe60005800000 */
[-C--:B------:R-:W-:Y:S01]  /*51e0*/  IMAD.HI.U32 R3, R0, R36.reuse, RZ ;  /* 0x0000002400037227 */ /* 0x080fe200078e00ff */
[----:B------:R-:W-:Y:S03]  /*51f0*/  SHF.R.U32.HI R5, RZ, R85, R5 ;  /* 0x00000055ff057219 */ /* 0x000fe60000011605 */
[----:B------:R-:W-:Y:S01]  /*5200*/  IMAD.HI.U32 R2, R4, R36, RZ ;  /* 0x0000002404027227 */ /* 0x000fe200078e00ff */
[----:B------:R-:W-:Y:S02]  /*5210*/  @P2 SHF.R.U32.HI R0, RZ, R37, R3 ;  /* 0x00000025ff002219 */ /* 0x000fe40000011603 */
[----:B------:R-:W-:Y:S02]  /*5220*/  SHF.R.U32.HI R3, RZ, R89, R6 ;  /* 0x00000059ff037219 */ /* 0x000fe40000011606 */
[----:B------:R-:W-:Y:S01]  /*5230*/  @P2 SHF.R.U32.HI R4, RZ, R37, R2 ;  /* 0x00000025ff042219 */ /* 0x000fe20000011602 */
[----:B------:R-:W-:Y:S01]  /*5240*/  IMAD R0, R40, R0, RZ ;  /* 0x0000000028007224 */ /* 0x000fe200078e02ff */
[----:B------:R-:W-:Y:S02]  /*5250*/  SEL R3, R43, R3, !P0 ;  /* 0x000000032b037207 */ /* 0x000fe40004000000 */
[----:B------:R-:W-:Y:S01]  /*5260*/  SEL R2, R44, R5, !P3 ;  /* 0x000000052c027207 */ /* 0x000fe20005800000 */
[----:B------:R-:W-:Y:S01]  /*5270*/  IMAD R5, R40, R4, RZ ;  /* 0x0000000428057224 */ /* 0x000fe200078e02ff */
[C---:B------:R-:W-:Y:S01]  /*5280*/  ISETP.GE.AND P0, PT, R3.reuse, R0, PT ;  /* 0x000000000300720c */ /* 0x040fe20003f06270 */
[C---:B------:R-:W-:Y:S03]  /*5290*/  IMAD.HI.U32 R0, R3.reuse, R36, RZ ;  /* 0x0000002403007227 */ /* 0x040fe600078e00ff */
[C---:B------:R-:W-:Y:S02]  /*52a0*/  ISETP.GE.OR P0, PT, R2.reuse, R5, P0 ;  /* 0x000000050200720c */ /* 0x040fe40000706670 */
[----:B------:R-:W-:Y:S04]  /*52b0*/  SHF.R.U32.HI R0, RZ, R37, R0 ;  /* 0x00000025ff007219 */ /* 0x000fe80000011600 */
[C---:B------:R-:W-:Y:S05]  /*52c0*/  SEL R6, R3.reuse, R0, !P2 ;  /* 0x0000000003067207 */ /* 0x040fea0005000000 */
        /* <DEDUP_REMOVED lines=14> */
[----:B------:R-:W-:Y:S07]  /*53b0*/  IMAD R43, R3, R38, R43 ;  /* 0x00000026032b7224 */ /* 0x000fee00078e022b */
.L_x_90:
[----:B-1----:R-:W-:Y:S01]  /*53c0*/  @!P1 ISETP.NE.AND P0, PT, R8, 0x1, PT ;  /* 0x000000010800980c */ /* 0x002fe20003f05270 */
[----:B------:R-:W-:Y:S01]  /*53d0*/  @!P1 IMAD.HI.U32 R2, R43, R9, RZ ;  /* 0x000000092b029227 */ /* 0x000fe200078e00ff */
[----:B------:R-:W-:Y:S01]  /*53e0*/  R2UR UR42, R15 ;  /* 0x000000000f2a72ca */ /* 0x000fe200000e0000 */
[----:B------:R-:W-:Y:S01]  /*53f0*/  BSSY.RECONVERGENT B6, `(.L_x_91) ;  /* 0x0000031000067945 */ /* 0x000fe20003800200 */
[----:B------:R-:W-:Y:S01]  /*5400*/  R2UR UR41, R14 ;  /* 0x000000000e2972ca */ /* 0x000fe200000e0000 */
[----:B------:R-:W-:Y:S01]  /*5410*/  @!P1 IMAD.HI.U32 R0, R44, R10, RZ ;  /* 0x0000000a2c009227 */ /* 0x000fe200078e00ff */
[----:B------:R-:W-:Y:S02]  /*5420*/  @!P1 SHF.R.U32.HI R2, RZ, R12, R2 ;  /* 0x0000000cff029219 */ /* 0x000fe40000011602 */
[----:B------:R-:W-:Y:S01]  /*5430*/  @!P1 ISETP.NE.AND P2, PT, R7, 0x1, PT ;  /* 0x000000010700980c */ /* 0x000fe20003f45270 */
[----:B------:R-:W-:Y:S01]  /*5440*/  VIADD R104, R104, 0x1 ;  /* 0x0000000168687836 */ /* 0x000fe20000000000 */
[----:B------:R-:W-:Y:S02]  /*5450*/  @!P1 SEL R2, R43, R2, !P0 ;  /* 0x000000022b029207 */ /* 0x000fe40004000000 */
[----:B------:R-:W-:Y:S02]  /*5460*/  @!P1 SHF.R.U32.HI R0, RZ, R11, R0 ;  /* 0x0000000bff009219 */ /* 0x000fe40000011600 */
[----:B------:R-:W-:Y:S01]  /*5470*/  LOP3.LUT P0, RZ, R94, 0x3f0, RZ, 0xc0, !PT ;  /* 0x000003f05eff7812 */ /* 0x000fe2000780c0ff */
[----:B------:R-:W-:Y:S01]  /*5480*/  USHF.L.U32 UR42, UR42, 0x6, URZ ;  /* 0x000000062a2a7899 */ /* 0x000fe200080006ff */
[----:B------:R-:W-:Y:S01]  /*5490*/  @!P1 SEL R3, R44, R0, !P2 ;  /* 0x000000002c039207 */ /* 0x000fe20005000000 */
[----:B------:R-:W-:Y:S01]  /*54a0*/  USHF.L.U32 UR41, UR41, 0x8, URZ ;  /* 0x0000000829297899 */ /* 0x000fe200080006ff */
[----:B------:R-:W-:Y:S03]  /*54b0*/  @P4 SHF.R.U32.HI R95, RZ, 0x10, R17 ;  /* 0x00000010ff5f4819 */ /* 0x000fe60000011611 */
[----:B------:R-:W-:Y:S02]  /*54c0*/  @!P1 IMAD.IADD R0, R2, 0x1, -R3 ;  /* 0x0000000102009824 */ /* 0x000fe400078e0a03 */
[----:B------:R-:W-:Y:S02]  /*54d0*/  @!P1 IMAD.IADD R2, R3, 0x1, -R2 ;  /* 0x0000000103029824 */ /* 0x000fe400078e0a02 */
[----:B------:R-:W-:Y:S02]  /*54e0*/  @!P1 IMAD R44, R0, R7, R44 ;  /* 0x00000007002c9224 */ /* 0x000fe400078e022c */
[----:B------:R-:W-:Y:S01]  /*54f0*/  @!P1 IMAD R43, R2, R8, R43 ;  /* 0x00000008022b9224 */ /* 0x000fe200078e022b */
[----:B------:R-:W-:Y:S06]  /*5500*/  @!P0 BRA `(.L_x_92) ;  /* 0x00000000007c8947 */ /* 0x000fec0003800000 */
[----:B------:R-:W1:Y:S01]  /*5510*/  LDCU.64 UR8, c[0x4][0x80] ;  /* 0x01001000ff0877ac */ /* 0x000e620008000a00 */
[----:B------:R-:W-:Y:S01]  /*5520*/  MOV R2, 0x0 ;  /* 0x0000000000027802 */ /* 0x000fe20000000f00 */
[----:B------:R-:W-:Y:S02]  /*5530*/  HFMA2 R12, -RZ, RZ, 0, 5.9604644775390625e-08 ;  /* 0x00000001ff0c7431 */ /* 0x000fe400000001ff */
[----:B------:R-:W-:Y:S01]  /*5540*/  IMAD.MOV.U32 R8, RZ, RZ, 0x70 ;  /* 0x00000070ff087424 */ /* 0x000fe200078e00ff */
[----:B------:R2:W3:Y:S01]  /*5550*/  LDC.64 R14, c[0x4][R2] ;  /* 0x01000000020e7b82 */ /* 0x0004e20000000a00 */
[----:B------:R-:W4:Y:S01]  /*5560*/  LDCU.64 UR6, c[0x4][0x88] ;  /* 0x01001100ff0677ac */ /* 0x000f220008000a00 */
[----:B------:R-:W-:Y:S01]  /*5570*/  IMAD.MOV.U32 R13, RZ, RZ, RZ ;  /* 0x000000ffff0d7224 */ /* 0x000fe200078e00ff */
[----:B------:R-:W2:Y:S01]  /*5580*/  LDCU.64 UR4, c[0x4][0x8] ;  /* 0x01000100ff0477ac */ /* 0x000ea20008000a00 */
[----:B-1----:R-:W-:Y:S01]  /*5590*/  MOV R5, UR9 ;  /* 0x0000000900057c02 */ /* 0x002fe20008000f00 */
[----:B------:R-:W-:Y:S01]  /*55a0*/  IMAD.U32 R4, RZ, RZ, UR8 ;  /* 0x00000008ff047e24 */ /* 0x000fe2000f8e00ff */
[----:B----4-:R-:W-:Y:S01]  /*55b0*/  MOV R7, UR7 ;  /* 0x0000000700077c02 */ /* 0x010fe20008000f00 */
[----:B------:R-:W-:Y:S01]  /*55c0*/  IMAD.U32 R6, RZ, RZ, UR6 ;  /* 0x00000006ff067e24 */ /* 0x000fe2000f8e00ff */
[----:B--2---:R-:W-:Y:S01]  /*55d0*/  MOV R11, UR5 ;  /* 0x00000005000b7c02 */ /* 0x004fe20008000f00 */
[----:B------:R-:W-:Y:S02]  /*55e0*/  IMAD.U32 R10, RZ, RZ, UR4 ;  /* 0x00000004ff0a7e24 */ /* 0x000fe4000f8e00ff */
[----:B------:R-:W-:Y:S07]  /*55f0*/  LEPC R20, `(.L_x_93) ;  /* 0x000000001014794e */ /* 0x000fee0000000000 */
[----:B---3-5:R-:W-:Y:S05]  /*5600*/  CALL.ABS.NOINC R14 ;  /* 0x000000000e007343 */ /* 0x028fea0003c00000 */
.L_x_93:
[----:B------:R-:W1:Y:S01]  /*5610*/  LDCU.64 UR8, c[0x4][0x80] ;  /* 0x01001000ff0877ac */ /* 0x000e620008000a00 */
[----:B------:R-:W2:Y:S01]  /*5620*/  LDC.64 R2, c[0x4][R2] ;  /* 0x0100000002027b82 */ /* 0x000ea20000000a00 */
[----:B------:R-:W-:Y:S02]  /*5630*/  HFMA2 R12, -RZ, RZ, 0, 5.9604644775390625e-08 ;  /* 0x00000001ff0c7431 */ /* 0x000fe400000001ff */
[----:B------:R-:W-:Y:S02]  /*5640*/  IMAD.MOV.U32 R8, RZ, RZ, 0x70 ;  /* 0x00000070ff087424 */ /* 0x000fe400078e00ff */
[----:B------:R-:W-:Y:S01]  /*5650*/  IMAD.MOV.U32 R13, RZ, RZ, RZ ;  /* 0x000000ffff0d7224 */ /* 0x000fe200078e00ff */
[----:B------:R-:W3:Y:S01]  /*5660*/  LDCU.64 UR6, c[0x4][0x88] ;  /* 0x01001100ff0677ac */ /* 0x000ee20008000a00 */
[----:B------:R-:W4:Y:S01]  /*5670*/  LDCU.64 UR4, c[0x4][0x8] ;  /* 0x01000100ff0477ac */ /* 0x000f220008000a00 */
[----:B-1----:R-:W-:Y:S02]  /*5680*/  MOV R4, UR8 ;  /* 0x0000000800047c02 */ /* 0x002fe40008000f00 */
[----:B------:R-:W-:Y:S02]  /*5690*/  MOV R5, UR9 ;  /* 0x0000000900057c02 */ /* 0x000fe40008000f00 */
[----:B---3--:R-:W-:Y:S01]  /*56a0*/  MOV R7, UR7 ;  /* 0x0000000700077c02 */ /* 0x008fe20008000f00 */
[----:B------:R-:W-:Y:S01]  /*56b0*/  IMAD.U32 R6, RZ, RZ, UR6 ;  /* 0x00000006ff067e24 */ /* 0x000fe2000f8e00ff */
[----:B----4-:R-:W-:Y:S01]  /*56c0*/  MOV R11, UR5 ;  /* 0x00000005000b7c02 */ /* 0x010fe20008000f00 */
[----:B------:R-:W-:Y:S02]  /*56d0*/  IMAD.U32 R10, RZ, RZ, UR4 ;  /* 0x00000004ff0a7e24 */ /* 0x000fe4000f8e00ff */
[----:B------:R-:W-:Y:S07]  /*56e0*/  LEPC R20, `(.L_x_92) ;  /* 0x000000001014794e */ /* 0x000fee0000000000 */
[----:B--2---:R-:W-:Y:S05]  /*56f0*/  CALL.ABS.NOINC R2 ;  /* 0x0000000002007343 */ /* 0x004fea0003c00000 */
.L_x_92:
[----:B------:R-:W-:Y:S05]  /*5700*/  BSYNC.RECONVERGENT B6 ;  /* 0x0000000000067941 */ /* 0x000fea0003800200 */
.L_x_91:
[----:B------:R-:W-:Y:S01]  /*5710*/  ISETP.NE.U32.AND P4, PT, R82, RZ, PT ;  /* 0x000000ff5200720c */ /* 0x000fe20003f85070 */
[----:B------:R-:W-:Y:S01]  /*5720*/  UISETP.NE.AND UP2, UPT, UR50, URZ, UPT ;  /* 0x000000ff3200728c */ /* 0x000fe2000bf45270 */
[----:B------:R-:W-:Y:S01]  /*5730*/  ISETP.NE.U32.AND P2, PT, RZ, UR38, PT ;  /* 0x00000026ff007c0c */ /* 0x000fe2000bf45070 */
[----:B------:R-:W-:Y:S01]  /*5740*/  UISETP.NE.U32.AND UP1, UPT, UR44, URZ, UPT ;  /* 0x000000ff2c00728c */ /* 0x000fe2000bf25070 */
[----:B------:R-:W-:Y:S01]  /*5750*/  ISETP.NE.AND.EX P4, PT, R83, RZ, PT, P4 ;  /* 0x000000ff5300720c */ /* 0x000fe20003f85340 */
[----:B------:R-:W-:Y:S01]  /*5760*/  UPLOP3.LUT UP0, UPT, UPT, UPT, UPT, 0x40, 0x4 ;  /* 0x000000000004789c */ /* 0x000fe20003f0e870 */
[----:B------:R-:W-:Y:S01]  /*5770*/  ISETP.NE.AND.EX P2, PT, RZ, UR39, PT, P2 ;  /* 0x00000027ff007c0c */ /* 0x000fe2000bf45320 */
[----:B------:R-:W-:Y:S01]  /*5780*/  UISETP.NE.AND.EX UP1, UPT, UR45, URZ, UPT, UP1 ;  /* 0x000000ff2d00728c */ /* 0x000fe2000bf25310 */
[----:B------:R-:W-:Y:S04]  /*5790*/  PLOP3.LUT P1, PT, PT, PT, UP2, 0x80, 0x8 ;  /* 0x000000000008781c */ /* 0x000fe80003f2f028 */
[----:B------:R-:W-:Y:S06]  /*57a0*/  @UP2 UPLOP3.LUT UP0, UPT, UPT, UPT, UP1, 0x80, 0x8 ;  /* 0x000000000008289c */ /* 0x000fec0003f0f010 */
[----:B------:R-:W-:Y:S01]  /*57b0*/  PLOP3.LUT P0, PT, PT, PT, UP0, 0x80, 0x8 ;  /* 0x000000000008781c */ /* 0x000fe20003f0f008 */
[----:B------:R-:W-:Y:S01]  /*57c0*/  @!UPT UIADD3 URZ, UPT, UPT, URZ, URZ, URZ ;  /* 0x000000fffffff290 */ /* 0x000fe2000fffe0ff */
[----:B------:R-:W-:Y:S11]  /*57d0*/  BRA.U !UP1, `(.L_x_94) ;  /* 0x0000000109387547 */ /* 0x000ff6000b800000 */
[----:B------:R-:W-:Y:S01]  /*57e0*/  UISETP.NE.U32.AND UP0, UPT, UR38, URZ, UPT ;  /* 0x000000ff2600728c */ /* 0x000fe2000bf05070 */
[----:B------:R-:W-:Y:S02]  /*57f0*/  HFMA2 R0, -RZ, RZ, 0, 5.9604644775390625e-08 ;  /* 0x00000001ff007431 */ /* 0x000fe400000001ff */
[----:B------:R-:W-:Y:S01]  /*5800*/  IMAD.MOV.U32 R88, RZ, RZ, 0x1 ;  /* 0x00000001ff587424 */ /* 0x000fe200078e00ff */
[----:B------:R-:W-:Y:S06]  /*5810*/  UISETP.NE.AND.EX UP0, UPT, UR39, URZ, UPT, UP0 ;  /* 0x000000ff2700728c */ /* 0x000fec000bf05300 */
[----:B------:R-:W-:Y:S05]  /*5820*/  PLOP3.LUT P3, PT, PT, PT, UP0, 0x80, 0x8 ;  /* 0x000000000008781c */ /* 0x000fea0003f6f008 */
[----:B------:R-:W1:Y:S01]  /*5830*/  @UP0 LDCU.64 UR6, c[0x0][0x888] ;  /* 0x00011100ff0607ac */ /* 0x000e620008000a00 */
[----:B------:R-:W-:Y:S07]  /*5840*/  @UP0 UIMAD UR4, UR36, UR44, URZ ;  /* 0x0000002c240402a4 */ /* 0x000fee000f8e02ff */
[----:B------:R-:W-:Y:S01]  /*5850*/  @!P3 PRMT R88, R0, 0x7610, R88 ;  /* 0x000076100058b816 */ /* 0x000fe20000000058 */
[----:B-1----:R-:W-:Y:S03]  /*5860*/  @UP0 UIMAD.WIDE UR6, UR4, 0x4, UR6 ;  /* 0x00000004040608a5 */ /* 0x002fe6000f8e0206 */
[----:B------:R-:W1:Y:S03]  /*5870*/  @!UP0 LDCU UR4, c[0x0][0x880] ;  /* 0x00011000ff0487ac */ /* 0x000e660008000800 */
[----:B------:R-:W-:Y:S01]  /*5880*/  IMAD.U32 R2, RZ, RZ, UR6 ;  /* 0x00000006ff027e24 */ /* 0x000fe2000f8e00ff */
[----:B------:R-:W-:Y:S05]  /*5890*/  MOV R3, UR7 ;  /* 0x0000000700037c02 */ /* 0x000fea0008000f00 */
[----:B-----5:R2:W5:Y:S02]  /*58a0*/  @P3 LDG.E R49, desc[UR46][R2.64] ;  /* 0x0000002e02313981 */ /* 0x020564000c1e1900 */
[----:B-12---:R-:W-:Y:S02]  /*58b0*/  @!P3 IMAD.U32 R49, RZ, RZ, UR4 ;  /* 0x00000004ff31be24 */ /* 0x006fe4000f8e00ff */
.L_x_94:
[----:B------:R-:W-:Y:S05]  /*58c0*/  @!P4 BRA `(.L_x_95) ;  /* 0x000000000020c947 */ /* 0x000fea0003800000 */
[----:B------:R-:W-:Y:S04]  /*58d0*/  ISETP.NE.U32.AND P3, PT, R80, RZ, PT ;  /* 0x000000ff5000720c */ /* 0x000fe80003f65070 */
[----:B------:R-:W-:Y:S11]  /*58e0*/  ISETP.NE.AND.EX P3, PT, R81, RZ, PT, P3 ;  /* 0x000000ff5100720c */ /* 0x000ff60003f65330 */
[----:B------:R-:W-:Y:S02]  /*58f0*/  @!UPT UIADD3 URZ, UPT, UPT, URZ, URZ, URZ ;  /* 0x000000fffffff290 */ /* 0x000fe4000fffe0ff */
[----:B------:R-:W1:Y:S01]  /*5900*/  @P3 LDC.64 R2, c[0x0][0x8a8] ;  /* 0x00022a00ff023b82 */ /* 0x000e620000000a00 */
[----:B------:R-:W-:Y:S04]  /*5910*/  @P3 IMAD R0, R82, UR36, RZ ;  /* 0x0000002452003c24 */ /* 0x000fe8000f8e02ff */
[----:B-1----:R-:W-:Y:S05]  /*5920*/  @P3 IMAD.WIDE R2, R0, 0x4, R2 ;  /* 0x0000000400023825 */ /* 0x002fea00078e0202 */
[----:B-----5:R1:W5:Y:S02]  /*5930*/  @P3 LDG.E R47, desc[UR46][R2.64] ;  /* 0x0000002e022f3981 */ /* 0x020364000c1e1900 */
[----:B-1----:R-:W2:Y:S02]  /*5940*/  @!P3 LDC R47, c[0x0][0x8a0] ;  /* 0x00022800ff2fbb82 */ /* 0x002ea40000000800 */
.L_x_95:
[----:B-----5:R-:W-:Y:S01]  /*5950*/  FSETP.NEU.AND P3, PT, R49, RZ, PT ;  /* 0x000000ff3100720b */ /* 0x020fe20003f6d000 */
[----:B------:R-:W-:Y:S01]  /*5960*/  IMAD.SHL.U32 R66, R92, 0x2, RZ ;  /* 0x000000025c427824 */ /* 0x000fe200078e00ff */
[----:B------:R-:W-:Y:S01]  /*5970*/  SEL R4, RZ, 0xffffffff, P2 ;  /* 0xffffffffff047807 */ /* 0x000fe20001000000 */
[----:B------:R-:W-:Y:S01]  /*5980*/  BSSY B1, `(.L_x_96) ;  /* 0x0000043000017945 */ /* 0x000fe20003800000 */
[----:B------:R-:W-:Y:S01]  /*5990*/  @P1 LOP3.LUT P2, RZ, R88, 0xff, RZ, 0xc0, !PT ;  /* 0x000000ff58ff1812 */ /* 0x000fe2000784c0ff */
[----:B------:R-:W-:Y:S01]  /*59a0*/  VIADD R107, R66, UR48 ;  /* 0x00000030426b7c36 */ /* 0x000fe20008000000 */
[----:B------:R-:W-:Y:S01]  /*59b0*/  @P1 SEL R0, RZ, 0xffffffff, P3 ;  /* 0xffffffffff001807 */ /* 0x000fe20001800000 */
[----:B------:R-:W-:Y:S01]  /*59c0*/  IMAD.MOV.U32 R67, RZ, RZ, 0x1 ;  /* 0x00000001ff437424 */ /* 0x000fe200078e00ff */
[----:B------:R-:W-:Y:S01]  /*59d0*/  LOP3.LUT R98, R98, 0x1, RZ, 0x3c, !PT ;  /* 0x0000000162627812 */ /* 0x000fe200078e3cff */
[----:B------:R-:W-:Y:S01]  /*59e0*/  IMAD.MOV.U32 R65, RZ, RZ, RZ ;  /* 0x000000ffff417224 */ /* 0x000fe200078e00ff */
[----:B------:R-:W-:Y:S02]  /*59f0*/  @P0 SEL R0, R4, R0, !P2 ;  /* 0x0000000004000207 */ /* 0x000fe40005000000 */
[----:B------:R-:W-:Y:S02]  /*5a00*/  CS2R R78, SRZ ;  /* 0x00000000004e7805 */ /* 0x000fe4000001ff00 */
[----:B------:R-:W-:Y:S02]  /*5a10*/  LEA R64, R45, UR48, 0x3 ;  /* 0x000000302d407c11 */ /* 0x000fe4000f8e18ff */
[----:B------:R-:W-:Y:S02]  /*5a20*/  CS2R R76, SRZ ;  /* 0x00000000004c7805 */ /* 0x000fe4000001ff00 */
[----:B------:R-:W-:Y:S02]  /*5a30*/  @P1 LOP3.LUT R0, R0, 0x1, RZ, 0xc0, !PT ;  /* 0x0000000100001812 */ /* 0x000fe400078ec0ff */
[----:B------:R-:W-:Y:S02]  /*5a40*/  CS2R R70, SRZ ;  /* 0x0000000000467805 */ /* 0x000fe4000001ff00 */
[----:B------:R-:W-:Y:S02]  /*5a50*/  SHF.L.U32 R2, R97, 0x1f, RZ ;  /* 0x0000001f61027819 */ /* 0x000fe400000006ff */
[----:B------:R-:W-:Y:S02]  /*5a60*/  CS2R R68, SRZ ;  /* 0x0000000000447805 */ /* 0x000fe4000001ff00 */
[----:B------:R-:W-:Y:S02]  /*5a70*/  ISETP.NE.U32.OR P6, PT, R0, 0x1, !P1 ;  /* 0x000000010000780c */ /* 0x000fe40004fc5470 */
[----:B------:R-:W-:Y:S02]  /*5a80*/  CS2R R62, SRZ ;  /* 0x00000000003e7805 */ /* 0x000fe4000001ff00 */
[----:B------:R-:W-:Y:S02]  /*5a90*/  PLOP3.LUT P2, PT, PT, PT, UP1, 0x80, 0x8 ;  /* 0x000000000008781c */ /* 0x000fe40003f4f018 */
[----:B------:R-:W-:Y:S02]  /*5aa0*/  CS2R R60, SRZ ;  /* 0x00000000003c7805 */ /* 0x000fe4000001ff00 */
[----:B------:R-:W-:Y:S02]  /*5ab0*/  LEA.HI R48, R45, R45, RZ, 0x1 ;  /* 0x0000002d2d307211 */ /* 0x000fe400078f08ff */
[----:B------:R-:W-:Y:S02]  /*5ac0*/  CS2R R58, SRZ ;  /* 0x00000000003a7805 */ /* 0x000fe4000001ff00 */
[----:B------:R-:W-:Y:S02]  /*5ad0*/  LOP3.LUT P4, R103, R88, 0xff, RZ, 0xc0, !PT ;  /* 0x000000ff58677812 */ /* 0x000fe4000788c0ff */
[----:B------:R-:W-:Y:S02]  /*5ae0*/  CS2R R56, SRZ ;  /* 0x0000000000387805 */ /* 0x000fe4000001ff00 */
[----:B------:R-:W-:Y:S01]  /*5af0*/  SEL R3, RZ, 0xffffffff, P3 ;  /* 0xffffffffff037807 */ /* 0x000fe20001800000 */
[----:B------:R-:W-:Y:S01]  /*5b00*/  VIADD R108, R107, 0x400 ;  /* 0x000004006b6c7836 */ /* 0x000fe20000000000 */
[----:B------:R-:W-:Y:S01]  /*5b10*/  P2R R105, PR, RZ, 0x40 ;  /* 0x00000040ff697803 */ /* 0x000fe20000000000 */
[----:B------:R-:W-:Y:S01]  /*5b20*/  IMAD.IADD R106, R99, 0x1, R107 ;  /* 0x00000001636a7824 */ /* 0x000fe200078e026b */
[----:B------:R-:W-:Y:S02]  /*5b30*/  @P6 SHF.L.U32 R0, R98, 0x1f, RZ ;  /* 0x0000001f62006819 */ /* 0x000fe400000006ff */
[----:B------:R-:W-:Y:S02]  /*5b40*/  @P2 SEL R3, R4, R3, !P4 ;  /* 0x0000000304032207 */ /* 0x000fe40006000000 */
[----:B------:R1:W3:Y:S02]  /*5b50*/  @P6 SYNCS.PHASECHK.TRANS64.TRYWAIT P1, [UR48+0x90], R0 ;  /* 0x00009000ff0065a7 */ /* 0x0002e40008021130 */
[----:B------:R-:W-:Y:S04]  /*5b60*/  LOP3.LUT R3, R3, 0x1, RZ, 0xc0, !PT ;  /* 0x0000000103037812 */ /* 0x000fe800078ec0ff */
[----:B------:R-:W-:Y:S04]  /*5b70*/  ISETP.NE.U32.AND P5, PT, R3, 0x1, PT ;  /* 0x000000010300780c */ /* 0x000fe80003fa5070 */
[----:B------:R-:W-:Y:S01]  /*5b80*/  P2R R72, PR, RZ, 0x20 ;  /* 0x00000020ff487803 */ /* 0x000fe20000000000 */
[----:B------:R4:W2:Y:S01]  /*5b90*/  SYNCS.PHASECHK.TRANS64.TRYWAIT P0, [R64+URZ+0x100], R2 ;  /* 0x00010002400075a7 */ /* 0x0008a200080011ff */
[C---:B-1----:R-:W-:Y:S01]  /*5ba0*/  IMAD.SHL.U32 R0, R48.reuse, 0x80, RZ ;  /* 0x0000008030007824 */ /* 0x042fe200078e00ff */
[----:B------:R-:W-:Y:S04]  /*5bb0*/  LOP3.LUT R48, R48, 0xffe, RZ, 0xc0, !PT ;  /* 0x00000ffe30307812 */ /* 0x000fe800078ec0ff */
[----:B------:R-:W-:Y:S01]  /*5bc0*/  LOP3.LUT R0, R0, 0xffffff00, RZ, 0xc0, !PT ;  /* 0xffffff0000007812 */ /* 0x000fe200078ec0ff */
[----:B------:R-:W-:Y:S04]  /*5bd0*/  IMAD.IADD R48, R45, 0x1, -R48 ;  /* 0x000000012d307824 */ /* 0x000fe800078e0a30 */
[----:B------:R-:W-:Y:S04]  /*5be0*/  IMAD.IADD R0, R46, 0x1, R0 ;  /* 0x000000012e007824 */ /* 0x000fe800078e0200 */
[----:B------:R-:W-:Y:S01]  /*5bf0*/  IMAD R48, R48, 0x100000, R0 ;  /* 0x0010000030307824 */ /* 0x000fe200078e0200 */
[----:B---3--:R-:W-:Y:S01]  /*5c00*/  @P6 SEL R67, RZ, 0x1, !P1 ;  /* 0x00000001ff436807 */ /* 0x008fe20004800000 */
[----:B----4-:R-:W-:Y:S06]  /*5c10*/  @!P6 BRA `(.L_x_97) ;  /* 0x000000000064e947 */ /* 0x010fec0003800000 */
[----:B------:R-:W-:Y:S01]  /*5c20*/  @P5 IMAD R5, R100, 0x2, R108 ;  /* 0x0000000264055824 */ /* 0x000fe200078e026c */
[----:B------:R-:W-:Y:S01]  /*5c30*/  ISETP.NE.AND P1, PT, R67, RZ, PT ;  /* 0x000000ff4300720c */ /* 0x000fe20003f25270 */
[----:B------:R-:W-:Y:S01]  /*5c40*/  IMAD.MOV.U32 R78, RZ, RZ, RZ ;  /* 0x000000ffff4e7224 */ /* 0x000fe200078e00ff */
[----:B------:R-:W-:Y:S01]  /*5c50*/  BSSY B0, `(.L_x_98) ;  /* 0x000000d000007945 */ /* 0x000fe20003800000 */
[----:B------:R-:W-:Y:S01]  /*5c60*/  @P5 IMAD.IADD R4, R99, 0x1, R5 ;  /* 0x0000000163045824 */ /* 0x000fe200078e0205 */
[----:B------:R-:W-:Y:S02]  /*5c70*/  CS2R R70, SRZ ;  /* 0x0000000000467805 */ /* 0x000fe4000001ff00 */
[----:B------:R-:W-:Y:S02]  /*5c80*/  CS2R R68, SRZ ;  /* 0x0000000000447805 */ /* 0x000fe4000001ff00 */
[----:B------:R-:W-:Y:S02]  /*5c90*/  CS2R R76, SRZ ;  /* 0x00000000004c7805 */ /* 0x000fe4000001ff00 */
[----:B------:R-:W-:Y:S02]  /*5ca0*/  CS2R R58, SRZ ;  /* 0x00000000003a7805 */ /* 0x000fe4000001ff00 */
[----:B------:R-:W-:Y:S02]  /*5cb0*/  CS2R R56, SRZ ;  /* 0x0000000000387805 */ /* 0x000fe4000001ff00 */
[----:B------:R-:W-:Y:S02]  /*5cc0*/  CS2R R62, SRZ ;  /* 0x00000000003e7805 */ /* 0x000fe4000001ff00 */
[----:B------:R-:W-:Y:S01]  /*5cd0*/  CS2R R60, SRZ ;  /* 0x00000000003c7805 */ /* 0x000fe2000001ff00 */
[----:B------:R-:W-:Y:S06]  /*5ce0*/  @P1 BRA `(.L_x_99) ;  /* 0x00000000000c1947 */ /* 0x000fec0003800000 */
[----:B------:R-:W-:Y:S04]  /*5cf0*/  SHF.L.U32 R3, R98, 0x1f, RZ ;  /* 0x0000001f62037819 */ /* 0x000fe800000006ff */
[----:B------:R-:W1:Y:S02]  /*5d00*/  SYNCS.PHASECHK.TRANS64.TRYWAIT P1, [UR48+0x90], R3 ;  /* 0x00009003ff0075a7 */ /* 0x000e640008021130 */
[----:B-1----:R-:W-:Y:S05]  /*5d10*/  @!P1 BRA `(.L_x_100) ;  /* 0x0000003c00f89947 */ /* 0x002fea0003800000 */
.L_x_99:
[----:B------:R-:W-:Y:S05]  /*5d20*/  BSYNC B0 ;  /* 0x0000000000007941 */ /* 0x000fea0003800000 */
.L_x_98:
[----:B------:R-:W-:Y:S01]  /*5d30*/  ISETP.NE.AND P1, PT, R72, RZ, PT ;  /* 0x000000ff4800720c */ /* 0x000fe20003f25270 */
[----:B------:R-:W-:Y:S11]  /*5d40*/  HFMA2 R65, -RZ, RZ, 0, 5.9604644775390625e-08 ;  /* 0x00000001ff417431 */ /* 0x000ff600000001ff */
[----:B------:R-:W-:Y:S01]  /*5d50*/  @!UPT UIADD3 URZ, UPT, UPT, URZ, URZ, URZ ;  /* 0x000000fffffff290 */ /* 0x000fe2000fffe0ff */
[----:B------:R-:W-:Y:S05]  /*5d60*/  @P1 WARPSYNC.ALL ;  /* 0x0000000000001948 */ /* 0x000fea0003800000 */
[----:B------:R3:W4:Y:S04]  /*5d70*/  @P1 LDSM.16.M88.4 R68, [R5] ;  /* 0x000000000544183b */ /* 0x0007280000000200 */
[----:B------:R3:W1:Y:S04]  /*5d80*/  @P1 LDSM.16.M88.4 R76, [R4] ;  /* 0x00000000044c183b */ /* 0x0006680000000200 */
[----:B------:R3:W1:Y:S04]  /*5d90*/  @P1 LDSM.16.M88.4 R56, [R66+UR48+0x400] ;  /* 0x000400304238183b */ /* 0x0006680008000200 */
[----:B------:R3:W1:Y:S02]  /*5da0*/  @P1 LDSM.16.M88.4 R60, [R106+0x400] ;  /* 0x000400006a3c183b */ /* 0x0006640000000200 */
.L_x_97:
[----:B------:R-:W-:Y:S05]  /*5db0*/  BSYNC B1 ;  /* 0x0000000000017941 */ /* 0x000fea0003800000 */
.L_x_96:
[----:B-1----:R-:W-:Y:S04]  /*5dc0*/  SHF.R.U32.HI R0, RZ, 0x15, R48 ;  /* 0x00000015ff007819 */ /* 0x002fe80000011630 */
[----:B------:R-:W-:Y:S01]  /*5dd0*/  LOP3.LUT P1, RZ, R0, 0x3, R93, 0x48, !PT ;  /* 0x0000000300ff7812 */ /* 0x000fe2000782485d */
[----:B------:R-:W-:Y:S01]  /*5de0*/  @!UPT UIADD3 URZ, UPT, UPT, URZ, URZ, URZ ;  /* 0x000000fffffff290 */ /* 0x000fe2000fffe0ff */
[----:B--2---:R-:W-:Y:S11]  /*5df0*/  @P0 BRA `(.L_x_101) ;  /* 0x0000000000080947 */ /* 0x004ff60003800000 */
[----:B------:R-:W1:Y:S02]  /*5e00*/  SYNCS.PHASECHK.TRANS64.TRYWAIT P0, [R64+URZ+0x100], R2 ;  /* 0x00010002400075a7 */ /* 0x000e6400080011ff */
[----:B-1----:R-:W-:Y:S05]  /*5e10*/  @!P0 BRA `(.L_x_102) ;  /* 0x0000003c00d08947 */ /* 0x002fea0003800000 */
.L_x_101:
[----:B------:R-:W-:Y:S05]  /*5e20*/  @!P1 BRA `(.L_x_103) ;  /* 0x0000000000409947 */ /* 0x000fea0003800000 */
[----:B------:R-:W3:Y:S01]  /*5e30*/  LDCU.64 UR8, c[0x4][0x70] ;  /* 0x01000e00ff0877ac */ /* 0x000ee20008000a00 */
[----:B------:R-:W-:Y:S01]  /*5e40*/  MOV R3, 0x0 ;  /* 0x0000000000037802 */ /* 0x000fe20000000f00 */
[----:B------:R-:W-:Y:S02]  /*5e50*/  HFMA2 R12, -RZ, RZ, 0, 5.9604644775390625e-08 ;  /* 0x00000001ff0c7431 */ /* 0x000fe400000001ff */
[----:B------:R-:W-:Y:S02]  /*5e60*/  IMAD.MOV.U32 R8, RZ, RZ, 0x192 ;  /* 0x00000192ff087424 */ /* 0x000fe400078e00ff */
[----:B------:R-:W-:Y:S01]  /*5e70*/  IMAD.MOV.U32 R13, RZ, RZ, RZ ;  /* 0x000000ffff0d7224 */ /* 0x000fe200078e00ff */
[----:B------:R-:W2:Y:S01]  /*5e80*/  LDCU.64 UR6, c[0x4][0x78] ;  /* 0x01000f00ff0677ac */ /* 0x000ea20008000a00 */
[----:B-1----:R-:W1:Y:S01]  /*5e90*/  LDC.64 R2, c[0x4][R3] ;  /* 0x0100000003027b82 */ /* 0x002e620000000a00 */
[----:B------:R-:W5:Y:S01]  /*5ea0*/  LDCU.64 UR4, c[0x4][0x10] ;  /* 0x01000200ff0477ac */ /* 0x000f620008000a00 */
[----:B---3--:R-:W-:Y:S01]  /*5eb0*/  MOV R5, UR9 ;  /* 0x0000000900057c02 */ /* 0x008fe20008000f00 */
[----:B------:R-:W-:Y:S01]  /*5ec0*/  IMAD.U32 R4, RZ, RZ, UR8 ;  /* 0x00000008ff047e24 */ /* 0x000fe2000f8e00ff */
[----:B--2---:R-:W-:Y:S01]  /*5ed0*/  MOV R7, UR7 ;  /* 0x0000000700077c02 */ /* 0x004fe20008000f00 */
[----:B------:R-:W-:Y:S01]  /*5ee0*/  IMAD.U32 R6, RZ, RZ, UR6 ;  /* 0x00000006ff067e24 */ /* 0x000fe2000f8e00ff */
[----:B-----5:R-:W-:Y:S01]  /*5ef0*/  MOV R11, UR5 ;  /* 0x00000005000b7c02 */ /* 0x020fe20008000f00 */
[----:B------:R-:W-:Y:S02]  /*5f00*/  IMAD.U32 R10, RZ, RZ, UR4 ;  /* 0x00000004ff0a7e24 */ /* 0x000fe4000f8e00ff */
[----:B------:R-:W-:Y:S07]  /*5f10*/  LEPC R20, `(.L_x_103) ;  /* 0x000000001014794e */ /* 0x000fee0000000000 */
[----:B-1--4-:R-:W-:Y:S05]  /*5f20*/  CALL.ABS.NOINC R2 ;  /* 0x0000000002007343 */ /* 0x012fea0003c00000 */
.L_x_103:
[----:B------:R-:W-:Y:S05]  /*5f30*/  WARPSYNC.ALL ;  /* 0x0000000000007948 */ /* 0x000fea0003800000 */
[----:B------:R-:W-:Y:S01]  /*5f40*/  R2UR UR4, R48 ;  /* 0x00000000300472ca */ /* 0x000fe200000e0000 */
[--C-:B------:R-:W-:Y:S01]  /*5f50*/  HADD2.F32 R50, -RZ, R56.reuse.H0_H0 ;  /* 0x20000038ff327230 */ /* 0x100fe20000004100 */
[----:B------:R-:W-:Y:S01]  /*5f60*/  SHF.L.U32 R73, R100, 0x1, RZ ;  /* 0x0000000164497819 */ /* 0x000fe200000006ff */
[----:B------:R-:W-:Y:S01]  /*5f70*/  HADD2.F32 R51, -RZ, R56.H1_H1 ;  /* 0x30000038ff337230 */ /* 0x000fe20000004100 */
[----:B------:R-:W-:Y:S01]  /*5f80*/  ISETP.NE.AND P0, PT, R101, RZ, PT ;  /* 0x000000ff6500720c */ /* 0x000fe20003f05270 */
[--C-:B------:R-:W-:Y:S01]  /*5f90*/  HADD2.F32 R52, -RZ, R57.reuse.H0_H0 ;  /* 0x20000039ff347230 */ /* 0x100fe20000004100 */
[----:B------:R-:W-:Y:S01]  /*5fa0*/  IADD3 R108, PT, PT, R108, R73, RZ ;  /* 0x000000496c6c7210 */ /* 0x000fe20007ffe0ff */
[----:B------:R-:W-:Y:S03]  /*5fb0*/  BSSY.RECONVERGENT B0, `(.L_x_104) ;  /* 0x0000086000007945 */ /* 0x000fe60003800200 */
[----:B------:R-:W-:Y:S03]  /*5fc0*/  IADD3 R109, PT, PT, R99, R108, RZ ;  /* 0x0000006c636d7210 */ /* 0x000fe60007ffe0ff */
[----:B---3--:R-:W2:Y:S02]  /*5fd0*/  LDTM.16dp256bit.x8 R4, tmem[UR4] ;  /* 0x00000004000479ee */ /* 0x008ea400081a0000 */
[C---:B--2---:R-:W-:Y:S01]  /*5fe0*/  FMUL R0, R47.reuse, R4 ;  /* 0x000000042f007220 */ /* 0x044fe20000400000 */
[C---:B-1----:R-:W-:Y:S01]  /*5ff0*/  FMUL R2, R47.reuse, R5 ;  /* 0x000000052f027220 */ /* 0x042fe20000400000 */
[C---:B------:R-:W-:Y:S01]  /*6000*/  FMUL R4, R47.reuse, R8 ;  /* 0x000000082f047220 */ /* 0x040fe20000400000 */
[----:B------:R-:W-:Y:S01]  /*6010*/  FMUL R3, R47, R6 ;  /* 0x000000062f037220 */ /* 0x000fe20000400000 */
[C---:B------:R-:W-:Y:S01]  /*6020*/  FFMA R0, R49.reuse, R50, R0 ;  /* 0x0000003231007223 */ /* 0x040fe20000000000 */
[----:B------:R-:W-:Y:S01]  /*6030*/  FFMA R2, R49, R51, R2 ;  /* 0x0000003331027223 */ /* 0x000fe20000000002 */
[C---:B------:R-:W-:Y:S01]  /*6040*/  FMUL R5, R47.reuse, R9 ;  /* 0x000000092f057220 */ /* 0x040fe20000400000 */
        /* <DEDUP_REMOVED lines=16> */
[----:B------:R-:W-:Y:S02]  /*6150*/  HADD2.F32 R32, -RZ, R57.H1_H1 ;  /* 0x30000039ff207230 */ /* 0x000fe40000004100 */
[C---:B------:R-:W-:Y:S01]  /*6160*/  FMUL R26, R47.reuse, R30 ;  /* 0x0000001e2f1a7220 */ /* 0x040fe20000400000 */
[----:B------:R-:W-:Y:S01]  /*6170*/  FMUL R29, R47, R33 ;  /* 0x000000212f1d7220 */ /* 0x000fe20000400000 */
[--C-:B------:R-:W-:Y:S02]  /*6180*/  HADD2.F32 R33, -RZ, R58.reuse.H0_H0 ;  /* 0x2000003aff217230 */ /* 0x100fe40000004100 */
[----:B------:R-:W-:Y:S01]  /*6190*/  FFMA R3, R49, R52, R3 ;  /* 0x0000003431037223 */ /* 0x000fe20000000003 */
[C---:B------:R-:W-:Y:S01]  /*61a0*/  FMUL R7, R47.reuse, R7 ;  /* 0x000000072f077220 */ /* 0x040fe20000400000 */
[----:B------:R-:W-:Y:S01]  /*61b0*/  FMUL R30, R47, R34 ;  /* 0x000000222f1e7220 */ /* 0x000fe20000400000 */
[----:B------:R-:W-:Y:S01]  /*61c0*/  HADD2.F32 R34, -RZ, R58.H1_H1 ;  /* 0x3000003aff227230 */ /* 0x000fe20000004100 */
[----:B------:R-:W-:Y:S01]  /*61d0*/  F2FP.F16.F32.PACK_AB R52, R2, R0 ;  /* 0x000000000234723e */ /* 0x000fe200000000ff */
[--C-:B------:R-:W-:Y:S02]  /*61e0*/  HADD2.F32 R0, -RZ, R59.reuse.H0_H0 ;  /* 0x2000003bff007230 */ /* 0x100fe40000004100 */
[C---:B------:R-:W-:Y:S01]  /*61f0*/  FFMA R7, R49.reuse, R32, R7 ;  /* 0x0000002031077223 */ /* 0x040fe20000000007 */
[----:B------:R-:W-:Y:S02]  /*6200*/  HADD2.F32 R2, -RZ, R59.H1_H1 ;  /* 0x3000003bff027230 */ /* 0x000fe40000004100 */
[C---:B------:R-:W-:Y:S01]  /*6210*/  FFMA R4, R49.reuse, R33, R4 ;  /* 0x0000002131047223 */ /* 0x040fe20000000004 */
[C---:B------:R-:W-:Y:S01]  /*6220*/  FFMA R5, R49.reuse, R34, R5 ;  /* 0x0000002231057223 */ /* 0x040fe20000000005 */
[----:B------:R-:W-:Y:S01]  /*6230*/  FFMA R6, R49, R0, R6 ;  /* 0x0000000031067223 */ /* 0x000fe20000000006 */
[--C-:B------:R-:W-:Y:S02]  /*6240*/  HADD2.F32 R0, -RZ, R60.reuse.H0_H0 ;  /* 0x2000003cff007230 */ /* 0x100fe40000004100 */
[----:B------:R-:W-:Y:S01]  /*6250*/  FMUL R11, R47, R11 ;  /* 0x0000000b2f0b7220 */ /* 0x000fe20000400000 */
[----:B------:R-:W-:Y:S01]  /*6260*/  F2FP.F16.F32.PACK_AB R53, R7, R3 ;  /* 0x000000030735723e */ /* 0x000fe200000000ff */
[--C-:B------:R-:W-:Y:S02]  /*6270*/  HADD2.F32 R3, -RZ, R61.reuse.H0_H0 ;  /* 0x2000003dff037230 */ /* 0x100fe40000004100 */
[----:B------:R-:W-:Y:S01]  /*6280*/  FMUL R15, R47, R15 ;  /* 0x0000000f2f0f7220 */ /* 0x000fe20000400000 */
[C---:B------:R-:W-:Y:S01]  /*6290*/  FFMA R11, R49.reuse, R2, R11 ;  /* 0x00000002310b7223 */ /* 0x040fe2000000000b */
[----:B------:R-:W-:Y:S02]  /*62a0*/  HADD2.F32 R2, -RZ, R60.H1_H1 ;  /* 0x3000003cff027230 */ /* 0x000fe40000004100 */
[----:B------:R-:W-:Y:S01]  /*62b0*/  FFMA R8, R49, R0, R8 ;  /* 0x0000000031087223 */ /* 0x000fe20000000008 */
[----:B------:R-:W-:Y:S02]  /*62c0*/  HADD2.F32 R0, -RZ, R61.H1_H1 ;  /* 0x3000003dff007230 */ /* 0x000fe40000004100 */
[C---:B------:R-:W-:Y:S01]  /*62d0*/  FMUL R19, R47.reuse, R19 ;  /* 0x000000132f137220 */ /* 0x040fe20000400000 */
[----:B------:R-:W-:Y:S01]  /*62e0*/  FMUL R23, R47, R23 ;  /* 0x000000172f177220 */ /* 0x000fe20000400000 */
[C---:B------:R-:W-:Y:S01]  /*62f0*/  FFMA R9, R49.reuse, R2, R9 ;  /* 0x0000000231097223 */ /* 0x040fe20000000009 */
[--C-:B------:R-:W-:Y:S02]  /*6300*/  HADD2.F32 R2, -RZ, R62.reuse.H0_H0 ;  /* 0x2000003eff027230 */ /* 0x100fe40000004100 */
[C---:B------:R-:W-:Y:S01]  /*6310*/  FFMA R10, R49.reuse, R3, R10 ;  /* 0x00000003310a7223 */ /* 0x040fe2000000000a */
[--C-:B------:R-:W-:Y:S02]  /*6320*/  HADD2.F32 R3, -RZ, R63.reuse.H0_H0 ;  /* 0x2000003fff037230 */ /* 0x100fe40000004100 */
[C---:B------:R-:W-:Y:S01]  /*6330*/  FFMA R15, R49.reuse, R0, R15 ;  /* 0x00000000310f7223 */ /* 0x040fe2000000000f */
[----:B------:R-:W-:Y:S02]  /*6340*/  HADD2.F32 R0, -RZ, R62.H1_H1 ;  /* 0x3000003eff007230 */ /* 0x000fe40000004100 */
[----:B------:R-:W-:Y:S01]  /*6350*/  FFMA R12, R49, R2, R12 ;  /* 0x00000002310c7223 */ /* 0x000fe2000000000c */
[--C-:B----4-:R-:W-:Y:S02]  /*6360*/  HADD2.F32 R2, -RZ, R68.reuse.H0_H0 ;  /* 0x20000044ff027230 */ /* 0x110fe40000004100 */
[C---:B------:R-:W-:Y:S01]  /*6370*/  FMUL R27, R47.reuse, R27 ;  /* 0x0000001b2f1b7220 */ /* 0x040fe20000400000 */
[----:B------:R-:W-:Y:S01]  /*6380*/  FMUL R31, R47, R31 ;  /* 0x0000001f2f1f7220 */ /* 0x000fe20000400000 */
[C---:B------:R-:W-:Y:S01]  /*6390*/  FFMA R13, R49.reuse, R0, R13 ;  /* 0x00000000310d7223 */ /* 0x040fe2000000000d */
[----:B------:R-:W-:Y:S02]  /*63a0*/  HADD2.F32 R0, -RZ, R63.H1_H1 ;  /* 0x3000003fff007230 */ /* 0x000fe40000004100 */
[----:B------:R-:W-:Y:S01]  /*63b0*/  FFMA R14, R49, R3, R14 ;  /* 0x00000003310e7223 */ /* 0x000fe2000000000e */
[----:B------:R-:W-:Y:S01]  /*63c0*/  HADD2.F32 R3, -RZ, R68.H1_H1 ;  /* 0x30000044ff037230 */ /* 0x000fe20000004100 */
[----:B------:R-:W-:Y:S01]  /*63d0*/  F2FP.F16.F32.PACK_AB R54, R5, R4 ;  /* 0x000000040536723e */ /* 0x000fe200000000ff */
[----:B------:R-:W-:Y:S02]  /*63e0*/  HADD2.F32 R4, -RZ, R79.H0_H0 ;  /* 0x2000004fff047230 */ /* 0x000fe40000004100 */
[C---:B------:R-:W-:Y:S01]  /*63f0*/  FFMA R19, R49.reuse, R0, R19 ;  /* 0x0000000031137223 */ /* 0x040fe20000000013 */
[--C-:B------:R-:W-:Y:S02]  /*6400*/  HADD2.F32 R0, -RZ, R69.reuse.H0_H0 ;  /* 0x20000045ff007230 */ /* 0x100fe40000004100 */
[C---:B------:R-:W-:Y:S01]  /*6410*/  FFMA R16, R49.reuse, R2, R16 ;  /* 0x0000000231107223 */ /* 0x040fe20000000010 */
[----:B------:R-:W-:Y:S01]  /*6420*/  FFMA R17, R49, R3, R17 ;  /* 0x0000000331117223 */ /* 0x000fe20000000011 */
[----:B------:R-:W-:Y:S01]  /*6430*/  HADD2.F32 R2, -RZ, R69.H1_H1 ;  /* 0x30000045ff027230 */ /* 0x000fe20000004100 */
[----:B------:R-:W-:Y:S01]  /*6440*/  F2FP.F16.F32.PACK_AB R55, R11, R6 ;  /* 0x000000060b37723e */ /* 0x000fe200000000ff */
[----:B------:R-:W-:Y:S01]  /*6450*/  FFMA R18, R49, R0, R18 ;  /* 0x0000000031127223 */ /* 0x000fe20000000012 */
[--C-:B------:R-:W-:Y:S01]  /*6460*/  HADD2.F32 R0, -RZ, R70.reuse.H0_H0 ;  /* 0x20000046ff007230 */ /* 0x100fe20000004100 */
[----:B------:R-:W-:Y:S01]  /*6470*/  F2FP.F16.F32.PACK_AB R8, R9, R8 ;  /* 0x000000080908723e */ /* 0x000fe200000000ff */
[C---:B------:R-:W-:Y:S01]  /*6480*/  FFMA R23, R49.reuse, R2, R23 ;  /* 0x0000000231177223 */ /* 0x040fe20000000017 */
[----:B------:R1:W-:Y:S01]  /*6490*/  STSM.16.M88.4 [R107+0x400], R52 ;  /* 0x000400346b007844 */ /* 0x0003e20000000200 */
[----:B------:R-:W-:Y:S02]  /*64a0*/  HADD2.F32 R2, -RZ, R70.H1_H1 ;  /* 0x30000046ff027230 */ /* 0x000fe40000004100 */
[----:B------:R-:W-:Y:S01]  /*64b0*/  FFMA R20, R49, R0, R20 ;  /* 0x0000000031147223 */ /* 0x000fe20000000014 */
[--C-:B------:R-:W-:Y:S01]  /*64c0*/  HADD2.F32 R3, -RZ, R71.reuse.H0_H0 ;  /* 0x20000047ff037230 */ /* 0x100fe20000004100 */
[----:B------:R-:W-:Y:S01]  /*64d0*/  F2FP.F16.F32.PACK_AB R9, R15, R10 ;  /* 0x0000000a0f09723e */ /* 0x000fe200000000ff */
[----:B------:R-:W-:Y:S02]  /*64e0*/  HADD2.F32 R0, -RZ, R71.H1_H1 ;  /* 0x30000047ff007230 */ /* 0x000fe40000004100 */
[C---:B------:R-:W-:Y:S01]  /*64f0*/  FFMA R21, R49.reuse, R2, R21 ;  /* 0x0000000231157223 */ /* 0x040fe20000000015 */
[--C-:B------:R-:W-:Y:S02]  /*6500*/  HADD2.F32 R2, -RZ, R76.reuse.H0_H0 ;  /* 0x2000004cff027230 */ /* 0x100fe40000004100 */
[C---:B------:R-:W-:Y:S01]  /*6510*/  FFMA R22, R49.reuse, R3, R22 ;  /* 0x0000000331167223 */ /* 0x040fe20000000016 */
[--C-:B------:R-:W-:Y:S02]  /*6520*/  HADD2.F32 R3, -RZ, R77.reuse.H0_H0 ;  /* 0x2000004dff037230 */ /* 0x100fe40000004100 */
[C---:B------:R-:W-:Y:S01]  /*6530*/  FFMA R27, R49.reuse, R0, R27 ;  /* 0x00000000311b7223 */ /* 0x040fe2000000001b */
[----:B------:R-:W-:Y:S02]  /*6540*/  HADD2.F32 R0, -RZ, R76.H1_H1 ;  /* 0x3000004cff007230 */ /* 0x000fe40000004100 */
[----:B------:R-:W-:Y:S01]  /*6550*/  FFMA R24, R49, R2, R24 ;  /* 0x0000000231187223 */ /* 0x000fe20000000018 */
[--C-:B------:R-:W-:Y:S02]  /*6560*/  HADD2.F32 R2, -RZ, R78.reuse.H0_H0 ;  /* 0x2000004eff027230 */ /* 0x100fe40000004100 */
[----:B------:R-:W-:Y:S01]  /*6570*/  FMUL R35, R47, R35 ;  /* 0x000000232f237220 */ /* 0x000fe20000400000 */
[----:B------:R-:W-:Y:S01]  /*6580*/  F2FP.F16.F32.PACK_AB R10, R13, R12 ;  /* 0x0000000c0d0a723e */ /* 0x000fe200000000ff */
[C---:B------:R-:W-:Y:S01]  /*6590*/  FFMA R25, R49.reuse, R0, R25 ;  /* 0x0000000031197223 */ /* 0x040fe20000000019 */
[----:B------:R-:W-:Y:S02]  /*65a0*/  HADD2.F32 R0, -RZ, R77.H1_H1 ;  /* 0x3000004dff007230 */ /* 0x000fe40000004100 */
[----:B------:R-:W-:Y:S01]  /*65b0*/  FFMA R26, R49, R3, R26 ;  /* 0x00000003311a7223 */ /* 0x000fe2000000001a */
[----:B------:R-:W-:Y:S01]  /*65c0*/  HADD2.F32 R3, -RZ, R78.H1_H1 ;  /* 0x3000004eff037230 */ /* 0x000fe20000004100 */
[----:B------:R-:W-:Y:S01]  /*65d0*/  F2FP.F16.F32.PACK_AB R11, R19, R14 ;  /* 0x0000000e130b723e */ /* 0x000fe200000000ff */
[C---:B------:R-:W-:Y:S01]  /*65e0*/  FFMA R31, R49.reuse, R0, R31 ;  /* 0x00000000311f7223 */ /* 0x040fe2000000001f */
[----:B------:R-:W-:Y:S02]  /*65f0*/  HADD2.F32 R0, -RZ, R79.H1_H1 ;  /* 0x3000004fff007230 */ /* 0x000fe40000004100 */
[C---:B------:R-:W-:Y:S01]  /*6600*/  FFMA R28, R49.reuse, R2, R28 ;  /* 0x00000002311c7223 */ /* 0x040fe2000000001c */
[----:B------:R1:W-:Y:S01]  /*6610*/  STSM.16.M88.4 [R106+0x400], R8 ;  /* 0x000400086a007844 */ /* 0x0003e20000000200 */
[----:B------:R-:W-:Y:S01]  /*6620*/  FFMA R29, R49, R3, R29 ;  /* 0x00000003311d7223 */ /* 0x000fe2000000001d */
[----:B------:R-:W-:Y:S01]  /*6630*/  F2FP.F16.F32.PACK_AB R16, R17, R16 ;  /* 0x000000101110723e */ /* 0x000fe200000000ff */
[----:B------:R-:W-:Y:S01]  /*6640*/  FFMA R30, R49, R4, R30 ;  /* 0x00000004311e7223 */ /* 0x000fe2000000001e */
[----:B------:R-:W-:Y:S01]  /*6650*/  F2FP.F16.F32.PACK_AB R17, R23, R18 ;  /* 0x000000121711723e */ /* 0x000fe200000000ff */
[----:B------:R-:W-:Y:S01]  /*6660*/  FFMA R35, R49, R0, R35 ;  /* 0x0000000031237223 */ /* 0x000fe20000000023 */
[----:B------:R-:W-:Y:S02]  /*6670*/  F2FP.F16.F32.PACK_AB R18, R21, R20 ;  /* 0x000000141512723e */ /* 0x000fe400000000ff */
[----:B------:R-:W-:Y:S02]  /*6680*/  F2FP.F16.F32.PACK_AB R19, R27, R22 ;  /* 0x000000161b13723e */ /* 0x000fe400000000ff */
[----:B------:R-:W-:Y:S02]  /*6690*/  F2FP.F16.F32.PACK_AB R24, R25, R24 ;  /* 0x000000181918723e */ /* 0x000fe400000000ff */
[----:B------:R-:W-:Y:S01]  /*66a0*/  F2FP.F16.F32.PACK_AB R25, R31, R26 ;  /* 0x0000001a1f19723e */ /* 0x000fe200000000ff */
[----:B------:R1:W-:Y:S01]  /*66b0*/  STSM.16.M88.4 [R108], R16 ;  /* 0x000000106c007844 */ /* 0x0003e20000000200 */
[----:B------:R-:W-:Y:S02]  /*66c0*/  F2FP.F16.F32.PACK_AB R26, R29, R28 ;  /* 0x0000001c1d1a723e */ /* 0x000fe400000000ff */
[----:B------:R-:W-:Y:S05]  /*66d0*/  F2FP.F16.F32.PACK_AB R27, R35, R30 ;  /* 0x0000001e231b723e */ /* 0x000fea00000000ff */
[----:B------:R1:W-:Y:S01]  /*66e0*/  STSM.16.M88.4 [R109], R24 ;  /* 0x000000186d007844 */ /* 0x0003e20000000200 */
[----:B------:R-:W-:Y:S01]  /*66f0*/  @!PT LDS RZ, [RZ] ;  /* 0x00000000fffff984 */ /* 0x000fe20000000800 */
[----:B------:R-:W-:Y:S01]  /*6700*/  @!PT LDS RZ, [RZ] ;  /* 0x00000000fffff984 */ /* 0x000fe20000000800 */
[----:B------:R-:W-:Y:S01]  /*6710*/  @!PT LDS RZ, [RZ] ;  /* 0x00000000fffff984 */ /* 0x000fe20000000800 */
[----:B------:R-:W-:Y:S01]  /*6720*/  @!PT LDS RZ, [RZ] ;  /* 0x00000000fffff984 */ /* 0x000fe20000000800 */
[----:B------:R2:W-:Y:S07]  /*6730*/  MEMBAR.ALL.CTA ;  /* 0x0000000000007992 */ /* 0x0005ee0000008000 */
[----:B--2---:R-:W2:Y:S02]  /*6740*/  FENCE.VIEW.ASYNC.S ;  /* 0x00000000000073c6 */ /* 0x004ea40000000000 */
[----:B--2---:R-:W-:Y:S06]  /*6750*/  BAR.SYNC.DEFER_BLOCKING 0x1, 0x80 ;  /* 0x0042000000007b1d */ /* 0x004fec0000010000 */
[----:B------:R-:W-:Y:S05]  /*6760*/  @P0 BRA `(.L_x_105) ;  /* 0x0000000000280947 */ /* 0x000fea0003800000 */
[----:B------:R-:W-:Y:S02]  /*6770*/  UIADD3 UR4, UPT, UPT, UR48, 0x400, URZ ;  /* 0x0000040030047890 */ /* 0x000fe4000fffe0ff */
[----:B------:R-:W-:Y:S01]  /*6780*/  UIADD3 UR6, UP0, UPT, UR52, 0x680, URZ ;  /* 0x0000068034067890 */ /* 0x000fe2000ff1e0ff */
[----:B------:R-:W-:Y:S03]  /*6790*/  UMOV UR43, UR36 ;  /* 0x00000024002b7c82 */ /* 0x000fe60008000000 */
[----:B------:R-:W-:Y:S01]  /*67a0*/  MOV R94, UR4 ;  /* 0x00000004005e7c02 */ /* 0x000fe20008000f00 */
[----:B------:R-:W-:Y:S03]  /*67b0*/  UIADD3.X UR7, UPT, UPT, URZ, UR53, URZ, UP0, !UPT ;  /* 0x00000035ff077290 */ /* 0x000fe600087fe4ff */
[----:B------:R-:W-:Y:S11]  /*67c0*/  R2UR UR40, R94 ;  /* 0x000000005e2872ca */ /* 0x000ff600000e0000 */
[----:B------:R-:W-:Y:S02]  /*67d0*/  @!UPT UIADD3 URZ, UPT, UPT, URZ, URZ, URZ ;  /* 0x000000fffffff290 */ /* 0x000fe4000fffe0ff */
[----:B------:R2:W-:Y:S01]  /*67e0*/  UTMASTG.3D [UR40], [UR6] ;  /* 0x00000028060073b5 */ /* 0x0005e20008010000 */
[----:B------:R0:W-:Y:S01]  /*67f0*/  UTMACMDFLUSH ;  /* 0x00000000000079b7 */ /* 0x0001e20000000000 */
[----:B--2---:R-:W-:Y:S04]  /*6800*/  DEPBAR.LE SB0, 0x1 ;  /* 0x000080400000791a */ /* 0x004fe80000000000 */
.L_x_105:
[----:B------:R-:W-:Y:S05]  /*6810*/  BSYNC.RECONVERGENT B0 ;  /* 0x0000000000007941 */ /* 0x000fea0003800200 */
.L_x_104:
[----:B------:R-:W-:Y:S01]  /*6820*/  BAR.SYNC.DEFER_BLOCKING 0x1, 0x80 ;  /* 0x0042000000007b1d */ /* 0x000fe20000010000 */
[----:B------:R-:W-:Y:S01]  /*6830*/  ISETP.NE.AND P1, PT, R105, RZ, PT ;  /* 0x000000ff6900720c */ /* 0x000fe20003f25270 */
[----:B------:R-:W-:Y:S01]  /*6840*/  UISETP.NE.AND UP0, UPT, UR49, URZ, UPT ;  /* 0x000000ff3100728c */ /* 0x000fe2000bf05270 */
[----:B------:R-:W-:Y:S11]  /*6850*/  LEA R2, R65, UR48, 0x3 ;  /* 0x0000003041027c11 */ /* 0x000ff6000f8e18ff */
[----:B------:R-:W-:Y:S01]  /*6860*/  @P1 SHF.L.U32 R3, R98, 0x1f, RZ ;  /* 0x0000001f62031819 */ /* 0x000fe200000006ff */
[----:B------:R-:W-:Y:S06]  /*6870*/  BRA.U !UP0, `(.L_x_106) ;  /* 0x0000000108247547 */ /* 0x000fec000b800000 */
[----:B------:R-:W-:Y:S01]  /*6880*/  IMAD.U32 R4, RZ, RZ, UR51 ;  /* 0x00000033ff047e24 */ /* 0x000fe2000f8e00ff */
[----:B------:R-:W-:Y:S01]  /*6890*/  MOV R0, UR37 ;  /* 0x0000002500007c02 */ /* 0x000fe20008000f00 */
[----:B------:R-:W-:Y:S03]  /*68a0*/  UIADD3 UR51, UPT, UPT, UR51, 0x1, URZ ;  /* 0x0000000133337890 */ /* 0x000fe6000fffe0ff */
[----:B------:R-:W-:Y:S01]  /*68b0*/  @P1 LEA R4, R4, UR48, 0x3 ;  /* 0x0000003004041c11 */ /* 0x000fe2000f8e18ff */
[----:B------:R-:W-:Y:S04]  /*68c0*/  UISETP.NE.AND UP0, UPT, UR51, 0x4, UPT ;  /* 0x000000043300788c */ /* 0x000fe8000bf05270 */
[----:B------:R-:W-:Y:S01]  /*68d0*/  @P1 VIADD R4, R4, 0xb0 ;  /* 0x000000b004041836 */ /* 0x000fe20000000000 */
[----:B------:R-:W-:Y:S04]  /*68e0*/  USEL UR51, UR51, URZ, UP0 ;  /* 0x000000ff33337287 */ /* 0x000fe80008000000 */
[----:B------:R-:W-:Y:S04]  /*68f0*/  @P1 PRMT R0, R0, 0x654, R4 ;  /* 0x0000065400001816 */ /* 0x000fe80000000004 */
[----:B------:R2:W-:Y:S04]  /*6900*/  @P1 SYNCS.ARRIVE.TRANS64.RED.A1T0 RZ, [R0+URZ], RZ ;  /* 0x000000ff00ff19a7 */ /* 0x0005e800081004ff */
.L_x_106:
[----:B------:R-:W3:Y:S01]  /*6910*/  @P1 SYNCS.PHASECHK.TRANS64.TRYWAIT P0, [R2+URZ+0x90], R3 ;  /* 0x00009003020015a7 */ /* 0x000ee200080011ff */
[----:B------:R-:W-:Y:S01]  /*6920*/  BSSY B1, `(.L_x_107) ;  /* 0x0000017000017945 */ /* 0x000fe20003800000 */
[----:B---3--:R-:W-:Y:S03]  /*6930*/  @P1 SEL R67, RZ, 0x1, !P0 ;  /* 0x00000001ff431807 */ /* 0x008fe60004000000 */
[----:B------:R-:W-:Y:S05]  /*6940*/  @!P1 BRA `(.L_x_108) ;  /* 0x0000000000509947 */ /* 0x000fea0003800000 */
[----:B------:R-:W-:Y:S01]  /*6950*/  ISETP.NE.AND P1, PT, R72, RZ, PT ;  /* 0x000000ff4800720c */ /* 0x000fe20003f25270 */
[----:B------:R-:W-:Y:S01]  /*6960*/  BSSY B0, `(.L_x_109) ;  /* 0x000000a000007945 */ /* 0x000fe20003800000 */
[----:B------:R-:W-:Y:S11]  /*6970*/  ISETP.NE.AND P0, PT, R67, RZ, PT ;  /* 0x000000ff4300720c */ /* 0x000ff60003f05270 */
[----:B------:R-:W-:Y:S04]  /*6980*/  @P1 IMAD R5, R65, 0x2000, R66 ;  /* 0x0000200041051824 */ /* 0x000fe800078e0242 */
[----:B------:R-:W-:Y:S05]  /*6990*/  @P1 VIADD R4, R5, UR48 ;  /* 0x0000003005041c36 */ /* 0x000fea0008000000 */
[----:B------:R-:W-:Y:S01]  /*69a0*/  @P1 IADD3 R3, PT, PT, R73, R4, RZ ;  /* 0x0000000449031210 */ /* 0x000fe20007ffe0ff */
[----:B------:R-:W-:Y:S01]  /*69b0*/  @P1 IMAD.IADD R4, R99, 0x1, R4 ;  /* 0x0000000163041824 */ /* 0x000fe200078e0204 */
[----:B------:R-:W-:Y:S06]  /*69c0*/  @P0 BRA `(.L_x_110) ;  /* 0x00000000000c0947 */ /* 0x000fec0003800000 */
[----:B--2---:R-:W-:Y:S04]  /*69d0*/  SHF.L.U32 R0, R98, 0x1f, RZ ;  /* 0x0000001f62007819 */ /* 0x004fe800000006ff */
[----:B------:R-:W2:Y:S02]  /*69e0*/  SYNCS.PHASECHK.TRANS64.TRYWAIT P0, [R2+URZ+0x90], R0 ;  /* 0x00009000020075a7 */ /* 0x000ea400080011ff */
[----:B--2---:R-:W-:Y:S05]  /*69f0*/  @!P0 BRA `(.L_x_111) ;  /* 0x0000003000ec8947 */ /* 0x004fea0003800000 */
.L_x_110:
[----:B------:R-:W-:Y:S05]  /*6a00*/  BSYNC B0 ;  /* 0x0000000000007941 */ /* 0x000fea0003800000 */
.L_x_109:
[----:B------:R-:W-:Y:S02]  /*6a10*/  ISETP.NE.AND P0, PT, R72, RZ, PT ;  /* 0x000000ff4800720c */ /* 0x000fe40003f05270 */
[----:B------:R-:W-:Y:S11]  /*6a20*/  IADD3 R65, PT, PT, R65, 0x1, RZ ;  /* 0x0000000141417810 */ /* 0x000ff60007ffe0ff */
[----:B--2---:R-:W-:Y:S01]  /*6a30*/  @P0 IMAD.IADD R0, R99, 0x1, R3 ;  /* 0x0000000163000824 */ /* 0x004fe200078e0203 */
[----:B------:R-:W-:Y:S05]  /*6a40*/  @P0 WARPSYNC.ALL ;  /* 0x0000000000000948 */ /* 0x000fea0003800000 */
[----:B------:R3:W4:Y:S04]  /*6a50*/  @P0 LDSM.16.M88.4 R56, [R5+UR48+0x400] ;  /* 0x000400300538083b */ /* 0x0007280008000200 */
[----:B------:R3:W2:Y:S04]  /*6a60*/  @P0 LDSM.16.M88.4 R60, [R4+0x400] ;  /* 0x00040000043c083b */ /* 0x0006a80000000200 */
[----:B------:R3:W1:Y:S04]  /*6a70*/  @P0 LDSM.16.M88.4 R68, [R3+0x400] ;  /* 0x000400000344083b */ /* 0x0006680000000200 */
[----:B------:R3:W1:Y:S02]  /*6a80*/  @P0 LDSM.16.M88.4 R76, [R0+0x400] ;  /* 0x00040000004c083b */ /* 0x0006640000000200 */
.L_x_108:
[----:B------:R-:W-:Y:S05]  /*6a90*/  BSYNC B1 ;  /* 0x0000000000017941 */ /* 0x000fea0003800000 */
.L_x_107:
[----:B--23--:R-:W-:Y:S05]  /*6aa0*/  VIADD R0, R48, 0x40 ;  /* 0x0000004030007836 */ /* 0x00cfea0000000000 */
[----:B------:R-:W-:Y:S04]  /*6ab0*/  SHF.R.U32.HI R0, RZ, 0x15, R0 ;  /* 0x00000015ff007819 */ /* 0x000fe80000011600 */
[----:B------:R-:W-:Y:S11]  /*6ac0*/  LOP3.LUT P0, RZ, R0, 0x3, R93, 0x48, !PT ;  /* 0x0000000300ff7812 */ /* 0x000ff6000780485d */
[----:B------:R-:W-:Y:S02]  /*6ad0*/  @!UPT UIADD3 URZ, UPT, UPT, URZ, URZ, URZ ;  /* 0x000000fffffff290 */ /* 0x000fe4000fffe0ff */
[----:B------:R-:W-:Y:S05]  /*6ae0*/  @!P0 BRA `(.L_x_112) ;  /* 0x0000000000408947 */ /* 0x000fea0003800000 */
[----:B------:R-:W2:Y:S01]  /*6af0*/  LDCU.64 UR8, c[0x4][0x70] ;  /* 0x01000e00ff0877ac */ /* 0x000ea20008000a00 */
[----:B------:R-:W-:Y:S01]  /*6b00*/  MOV R3, 0x0 ;  /* 0x0000000000037802 */ /* 0x000fe20000000f00 */
[----:B------:R-:W-:Y:S02]  /*6b10*/  HFMA2 R12, -RZ, RZ, 0, 5.9604644775390625e-08 ;  /* 0x00000001ff0c7431 */ /* 0x000fe400000001ff */
[----:B-1----:R-:W-:Y:S02]  /*6b20*/  IMAD.MOV.U32 R8, RZ, RZ, 0x192 ;  /* 0x00000192ff087424 */ /* 0x002fe400078e00ff */
[----:B------:R-:W-:Y:S01]  /*6b30*/  IMAD.MOV.U32 R13, RZ, RZ, RZ ;  /* 0x000000ffff0d7224 */ /* 0x000fe200078e00ff */
[----:B------:R-:W1:Y:S01]  /*6b40*/  LDCU.64 UR6, c[0x4][0x78] ;  /* 0x01000f00ff0677ac */ /* 0x000e620008000a00 */
[----:B------:R-:W3:Y:S01]  /*6b50*/  LDC.64 R2, c[0x4][R3] ;  /* 0x0100000003027b82 */ /* 0x000ee20000000a00 */
[----:B------:R-:W5:Y:S01]  /*6b60*/  LDCU.64 UR4, c[0x4][0x10] ;  /* 0x01000200ff0477ac */ /* 0x000f620008000a00 */
[----:B--2---:R-:W-:Y:S01]  /*6b70*/  MOV R5, UR9 ;  /* 0x0000000900057c02 */ /* 0x004fe20008000f00 */
[----:B------:R-:W-:Y:S01]  /*6b80*/  IMAD.U32 R4, RZ, RZ, UR8 ;  /* 0x00000008ff047e24 */ /* 0x000fe2000f8e00ff */
[----:B-1----:R-:W-:Y:S01]  /*6b90*/  MOV R7, UR7 ;  /* 0x0000000700077c02 */ /* 0x002fe20008000f00 */
[----:B------:R-:W-:Y:S01]  /*6ba0*/  IMAD.U32 R6, RZ, RZ, UR6 ;  /* 0x00000006ff067e24 */ /* 0x000fe2000f8e00ff */
[----:B-----5:R-:W-:Y:S01]  /*6bb0*/  MOV R11, UR5 ;  /* 0x00000005000b7c02 */ /* 0x020fe20008000f00 */
[----:B------:R-:W-:Y:S02]  /*6bc0*/  IMAD.U32 R10, RZ, RZ, UR4 ;  /* 0x00000004ff0a7e24 */ /* 0x000fe4000f8e00ff */
[----:B------:R-:W-:Y:S07]  /*6bd0*/  LEPC R20, `(.L_x_112) ;  /* 0x000000001014794e */ /* 0x000fee0000000000 */
[----:B---34-:R-:W-:Y:S05]  /*6be0*/  CALL.ABS.NOINC R2 ;  /* 0x0000000002007343 */ /* 0x018fea0003c00000 */
.L_x_112:
[----:B------:R-:W-:Y:S05]  /*6bf0*/  WARPSYNC.ALL ;  /* 0x0000000000007948 */ /* 0x000fea0003800000 */
[----:B------:R-:W-:Y:S01]  /*6c00*/  R2UR UR4, R48 ;  /* 0x00000000300472ca */ /* 0x000fe200000e0000 */
[--C-:B----4-:R-:W-:Y:S01]  /*6c10*/  HADD2.F32 R3, -RZ, R56.reuse.H0_H0 ;  /* 0x20000038ff037230 */ /* 0x110fe20000004100 */
[----:B------:R-:W-:Y:S01]  /*6c20*/  ISETP.NE.AND P6, PT, R105, RZ, PT ;  /* 0x000000ff6900720c */ /* 0x000fe20003fc5270 */
[--C-:B------:R-:W-:Y:S01]  /*6c30*/  HADD2.F32 R51, -RZ, R57.reuse.H1_H1 ;  /* 0x30000039ff337230 */ /* 0x100fe20000004100 */
[----:B------:R-:W-:Y:S01]  /*6c40*/  MOV R50, UR51 ;  /* 0x0000003300327c02 */ /* 0x000fe20008000f00 */
[----:B------:R-:W-:Y:S01]  /*6c50*/  BSSY.RECONVERGENT B0, `(.L_x_113) ;  /* 0x000008c000007945 */ /* 0x000fe20003800200 */
[----:B------:R-:W-:Y:S02]  /*6c60*/  MOV R74, UR37 ;  /* 0x00000025004a7c02 */ /* 0x000fe40008000f00 */
[----:B------:R-:W-:Y:S05]  /*6c70*/  ISETP.NE.AND P0, PT, R101, RZ, PT ;  /* 0x000000ff6500720c */ /* 0x000fea0003f05270 */
[----:B-1----:R-:W1:Y:S02]  /*6c80*/  LDTM.16dp256bit.x8 R4, tmem[UR4+0x40] ;  /* 0x00004004000479ee */ /* 0x002e6400081a0000 */
[----:B------:R-:W-:Y:S04]  /*6c90*/  @P6 LEA R50, R50, UR48, 0x3 ;  /* 0x0000003032326c11 */ /* 0x000fe8000f8e18ff */
[----:B------:R-:W-:Y:S04]  /*6ca0*/  @P6 IADD3 R50, PT, PT, R50, 0xb0, RZ ;  /* 0x000000b032326810 */ /* 0x000fe80007ffe0ff */
[----:B------:R-:W-:Y:S01]  /*6cb0*/  @P6 PRMT R74, R74, 0x654, R50 ;  /* 0x000006544a4a6816 */ /* 0x000fe20000000032 */
[----:B------:R-:W-:Y:S02]  /*6cc0*/  HADD2.F32 R50, -RZ, R57.H0_H0 ;  /* 0x20000039ff327230 */ /* 0x000fe40000004100 */
[C---:B-1----:R-:W-:Y:S01]  /*6cd0*/  FMUL R0, R47.reuse, R4 ;  /* 0x000000042f007220 */ /* 0x042fe20000400000 */
[----:B------:R-:W-:Y:S02]  /*6ce0*/  HADD2.F32 R4, -RZ, R56.H1_H1 ;  /* 0x30000038ff047230 */ /* 0x000fe40000004100 */
[C---:B------:R-:W-:Y:S01]  /*6cf0*/  FMUL R2, R47.reuse, R5 ;  /* 0x000000052f027220 */ /* 0x040fe20000400000 */
[----:B------:R-:W-:Y:S01]  /*6d00*/  FMUL R7, R47, R7 ;  /* 0x000000072f077220 */ /* 0x000fe20000400000 */
[----:B------:R-:W-:Y:S01]  /*6d10*/  FFMA R0, R49, R3, R0 ;  /* 0x0000000331007223 */ /* 0x000fe20000000000 */
[----:B------:R-:W-:Y:S01]  /*6d20*/  FMUL R3, R47, R6 ;  /* 0x000000062f037220 */ /* 0x000fe20000400000 */
[----:B------:R-:W-:Y:S01]  /*6d30*/  FFMA R2, R49, R4, R2 ;  /* 0x0000000431027223 */ /* 0x000fe20000000002 */
[C---:B------:R-:W-:Y:S01]  /*6d40*/  FMUL R4, R47.reuse, R8 ;  /* 0x000000082f047220 */ /* 0x040fe20000400000 */
[----:B------:R-:W-:Y:S01]  /*6d50*/  FMUL R8, R47, R12 ;  /* 0x0000000c2f087220 */ /* 0x000fe20000400000 */
[----:B------:R-:W-:Y:S01]  /*6d60*/  FFMA R3, R49, R50, R3 ;  /* 0x0000003231037223 */ /* 0x000fe20000000003 */
[C---:B------:R-:W-:Y:S01]  /*6d70*/  FMUL R12, R47.reuse, R16 ;  /* 0x000000102f0c7220 */ /* 0x040fe20000400000 */
[C---:B------:R-:W-:Y:S01]  /*6d80*/  FMUL R16, R47.reuse, R20 ;  /* 0x000000142f107220 */ /* 0x040fe20000400000 */
[C---:B------:R-:W-:Y:S01]  /*6d90*/  FMUL R20, R47.reuse, R24 ;  /* 0x000000182f147220 */ /* 0x040fe20000400000 */
[C---:B------:R-:W-:Y:S01]  /*6da0*/  FMUL R24, R47.reuse, R28 ;  /* 0x0000001c2f187220 */ /* 0x040fe20000400000 */
[C---:B------:R-:W-:Y:S01]  /*6db0*/  FMUL R28, R47.reuse, R32 ;  /* 0x000000202f1c7220 */ /* 0x040fe20000400000 */
[--C-:B------:R-:W-:Y:S01]  /*6dc0*/  HADD2.F32 R32, -RZ, R58.reuse.H0_H0 ;  /* 0x2000003aff207230 */ /* 0x100fe20000004100 */
[----:B------:R-:W-:Y:S01]  /*6dd0*/  F2FP.F16.F32.PACK_AB R52, R2, R0 ;  /* 0x000000000234723e */ /* 0x000fe200000000ff */
[----:B------:R-:W-:Y:S02]  /*6de0*/  HADD2.F32 R0, -RZ, R58.H1_H1 ;  /* 0x3000003aff007230 */ /* 0x000fe40000004100 */
[----:B------:R-:W-:Y:S01]  /*6df0*/  FMUL R5, R47, R9 ;  /* 0x000000092f057220 */ /* 0x000fe20000400000 */
[--C-:B------:R-:W-:Y:S02]  /*6e00*/  HADD2.F32 R2, -RZ, R59.reuse.H0_H0 ;  /* 0x2000003bff027230 */ /* 0x100fe40000004100 */
[C---:B------:R-:W-:Y:S01]  /*6e10*/  FFMA R7, R49.reuse, R51, R7 ;  /* 0x0000003331077223 */ /* 0x040fe20000000007 */
[C---:B------:R-:W-:Y:S01]  /*6e20*/  FFMA R4, R49.reuse, R32, R4 ;  /* 0x0000002031047223 */ /* 0x040fe20000000004 */
[----:B------:R-:W-:Y:S02]  /*6e30*/  HADD2.F32 R32, -RZ, R59.H1_H1 ;  /* 0x3000003bff207230 */ /* 0x000fe40000004100 */
[----:B------:R-:W-:Y:S01]  /*6e40*/  FFMA R5, R49, R0, R5 ;  /* 0x0000000031057223 */ /* 0x000fe20000000005 */
[--C-:B------:R-:W-:Y:S01]  /*6e50*/  HADD2.F32 R0, -RZ, R60.reuse.H0_H0 ;  /* 0x2000003cff007230 */ /* 0x100fe20000004100 */
[----:B------:R-:W-:Y:S01]  /*6e60*/  F2FP.F16.F32.PACK_AB R53, R7, R3 ;  /* 0x000000030735723e */ /* 0x000fe200000000ff */
[----:B------:R-:W-:Y:S01]  /*6e70*/  FMUL R6, R47, R10 ;  /* 0x0000000a2f067220 */ /* 0x000fe20000400000 */
[----:B------:R-:W-:Y:S01]  /*6e80*/  HADD2.F32 R3, -RZ, R61.H0_H0 ;  /* 0x2000003dff037230 */ /* 0x000fe20000004100 */
[----:B------:R-:W-:Y:S01]  /*6e90*/  F2FP.F16.F32.PACK_AB R54, R5, R4 ;  /* 0x000000040536723e */ /* 0x000fe200000000ff */
[----:B------:R-:W-:Y:S01]  /*6ea0*/  FMUL R11, R47, R11 ;  /* 0x0000000b2f0b7220 */ /* 0x000fe20000400000 */
[----:B------:R-:W-:Y:S01]  /*6eb0*/  FFMA R6, R49, R2, R6 ;  /* 0x0000000231067223 */ /* 0x000fe20000000006 */
[----:B------:R-:W-:Y:S02]  /*6ec0*/  HADD2.F32 R2, -RZ, R60.H1_H1 ;  /* 0x3000003cff027230 */ /* 0x000fe40000004100 */
[----:B------:R-:W-:Y:S01]  /*6ed0*/  FMUL R9, R47, R13 ;  /* 0x0000000d2f097220 */ /* 0x000fe20000400000 */
[C---:B------:R-:W-:Y:S01]  /*6ee0*/  FFMA R11, R49.reuse, R32, R11 ;  /* 0x00000020310b7223 */ /* 0x040fe2000000000b */
[----:B------:R-:W-:Y:S02]  /*6ef0*/  HADD2.F32 R4, -RZ, R77.H0_H0 ;  /* 0x2000004dff047230 */ /* 0x000fe40000004100 */
[C---:B------:R-:W-:Y:S01]  /*6f00*/  FFMA R8, R49.reuse, R0, R8 ;  /* 0x0000000031087223 */ /* 0x040fe20000000008 */
[----:B------:R-:W-:Y:S01]  /*6f10*/  FFMA R9, R49, R2, R9 ;  /* 0x0000000231097223 */ /* 0x000fe20000000009 */
[----:B------:R-:W-:Y:S01]  /*6f20*/  HADD2.F32 R0, -RZ, R61.H1_H1 ;  /* 0x3000003dff007230 */ /* 0x000fe20000004100 */
[----:B------:R-:W-:Y:S01]  /*6f30*/  F2FP.F16.F32.PACK_AB R55, R11, R6 ;  /* 0x000000060b37723e */ /* 0x000fe200000000ff */
[C---:B------:R-:W-:Y:S01]  /*6f40*/  FMUL R10, R47.reuse, R14 ;  /* 0x0000000e2f0a7220 */ /* 0x040fe20000400000 */
[----:B------:R-:W-:Y:S01]  /*6f50*/  FMUL R15, R47, R15 ;  /* 0x0000000f2f0f7220 */ /* 0x000fe20000400000 */
[--C-:B------:R-:W-:Y:S01]  /*6f60*/  HADD2.F32 R2, -RZ, R62.reuse.H0_H0 ;  /* 0x2000003eff027230 */ /* 0x100fe20000004100 */
[----:B------:R-:W-:Y:S01]  /*6f70*/  F2FP.F16.F32.PACK_AB R8, R9, R8 ;  /* 0x000000080908723e */ /* 0x000fe200000000ff */
[----:B------:R1:W-:Y:S01]  /*6f80*/  STSM.16.M88.4 [R107+0x2400], R52 ;  /* 0x002400346b007844 */ /* 0x0003e20000000200 */
[C---:B------:R-:W-:Y:S01]  /*6f90*/  FFMA R10, R49.reuse, R3, R10 ;  /* 0x00000003310a7223 */ /* 0x040fe2000000000a */
[C---:B------:R-:W-:Y:S01]  /*6fa0*/  FFMA R15, R49.reuse, R0, R15 ;  /* 0x00000000310f7223 */ /* 0x040fe2000000000f */
[----:B------:R-:W-:Y:S02]  /*6fb0*/  HADD2.F32 R3, -RZ, R62.H1_H1 ;  /* 0x3000003eff037230 */ /* 0x000fe40000004100 */
[----:B------:R-:W-:Y:S01]  /*6fc0*/  FFMA R12, R49, R2, R12 ;  /* 0x00000002310c7223 */ /* 0x000fe2000000000c */
[----:B------:R-:W-:Y:S01]  /*6fd0*/  FMUL R13, R47, R17 ;  /* 0x000000112f0d7220 */ /* 0x000fe20000400000 */
[--C-:B------:R-:W-:Y:S01]  /*6fe0*/  HADD2.F32 R0, -RZ, R63.reuse.H0_H0 ;  /* 0x2000003fff007230 */ /* 0x100fe20000004100 */
[----:B------:R-:W-:Y:S01]  /*6ff0*/  F2FP.F16.F32.PACK_AB R9, R15, R10 ;  /* 0x0000000a0f09723e */ /* 0x000fe200000000ff */
[----:B------:R-:W-:Y:S01]  /*7000*/  FMUL R14, R47, R18 ;  /* 0x000000122f0e7220 */ /* 0x000fe20000400000 */
[----:B------:R-:W-:Y:S01]  /*7010*/  FFMA R13, R49, R3, R13 ;  /* 0x00000003310d7223 */ /* 0x000fe2000000000d */
[----:B------:R-:W-:Y:S02]  /*7020*/  HADD2.F32 R2, -RZ, R63.H1_H1 ;  /* 0x3000003fff027230 */ /* 0x000fe40000004100 */
[----:B------:R-:W-:Y:S01]  /*7030*/  FMUL R19, R47, R19 ;  /* 0x000000132f137220 */ /* 0x000fe20000400000 */
[----:B------:R-:W-:Y:S01]  /*7040*/  FFMA R14, R49, R0, R14 ;  /* 0x00000000310e7223 */ /* 0x000fe2000000000e */
[--C-:B------:R-:W-:Y:S01]  /*7050*/  HADD2.F32 R0, -RZ, R68.reuse.H0_H0 ;  /* 0x20000044ff007230 */ /* 0x100fe20000004100 */
[----:B------:R-:W-:Y:S01]  /*7060*/  F2FP.F16.F32.PACK_AB R10, R13, R12 ;  /* 0x0000000c0d0a723e */ /* 0x000fe200000000ff */
[----:B------:R-:W-:Y:S01]  /*7070*/  FFMA R19, R49, R2, R19 ;  /* 0x0000000231137223 */ /* 0x000fe20000000013 */
[----:B------:R-:W-:Y:S02]  /*7080*/  HADD2.F32 R2, -RZ, R68.H1_H1 ;  /* 0x30000044ff027230 */ /* 0x000fe40000004100 */
[----:B------:R-:W-:Y:S01]  /*7090*/  FMUL R17, R47, R21 ;  /* 0x000000152f117220 */ /* 0x000fe20000400000 */
[----:B------:R-:W-:Y:S01]  /*70a0*/  FFMA R16, R49, R0, R16 ;  /* 0x0000000031107223 */ /* 0x000fe20000000010 */
[--C-:B------:R-:W-:Y:S01]  /*70b0*/  HADD2.F32 R3, -RZ, R69.reuse.H0_H0 ;  /* 0x20000045ff037230 */ /* 0x100fe20000004100 */
[----:B------:R-:W-:Y:S01]  /*70c0*/  F2FP.F16.F32.PACK_AB R11, R19, R14 ;  /* 0x0000000e130b723e */ /* 0x000fe200000000ff */
[----:B------:R-:W-:Y:S01]  /*70d0*/  FFMA R17, R49, R2, R17 ;  /* 0x0000000231117223 */ /* 0x000fe20000000011 */
[C---:B------:R-:W-:Y:S01]  /*70e0*/  FMUL R18, R47.reuse, R22 ;  /* 0x000000162f127220 */ /* 0x040fe20000400000 */
[----:B------:R-:W-:Y:S02]  /*70f0*/  HADD2.F32 R0, -RZ, R69.H1_H1 ;  /* 0x30000045ff007230 */ /* 0x000fe40000004100 */
[----:B------:R-:W-:Y:S01]  /*7100*/  FMUL R23, R47, R23 ;  /* 0x000000172f177220 */ /* 0x000fe20000400000 */
[----:B------:R1:W-:Y:S01]  /*7110*/  STSM.16.M88.4 [R106+0x2400], R8 ;  /* 0x002400086a007844 */ /* 0x0003e20000000200 */
[----:B------:R-:W-:Y:S01]  /*7120*/  F2FP.F16.F32.PACK_AB R16, R17, R16 ;  /* 0x000000101110723e */ /* 0x000fe200000000ff */
[C---:B------:R-:W-:Y:S01]  /*7130*/  FFMA R18, R49.reuse, R3, R18 ;  /* 0x0000000331127223 */ /* 0x040fe20000000012 */
[----:B------:R-:W-:Y:S01]  /*7140*/  FFMA R23, R49, R0, R23 ;  /* 0x0000000031177223 */ /* 0x000fe20000000017 */
[--C-:B------:R-:W-:Y:S02]  /*7150*/  HADD2.F32 R2, -RZ, R70.reuse.H0_H0 ;  /* 0x20000046ff027230 */ /* 0x100fe40000004100 */
[C---:B------:R-:W-:Y:S01]  /*7160*/  FMUL R21, R47.reuse, R25 ;  /* 0x000000192f157220 */ /* 0x040fe20000400000 */
[----:B------:R-:W-:Y:S02]  /*7170*/  HADD2.F32 R0, -RZ, R70.H1_H1 ;  /* 0x30000046ff007230 */ /* 0x000fe40000004100 */
[----:B------:R-:W-:Y:S01]  /*7180*/  FMUL R22, R47, R26 ;  /* 0x0000001a2f167220 */ /* 0x000fe20000400000 */
[--C-:B------:R-:W-:Y:S02]  /*7190*/  HADD2.F32 R3, -RZ, R71.reuse.H0_H0 ;  /* 0x20000047ff037230 */ /* 0x100fe40000004100 */
[----:B------:R-:W-:Y:S01]  /*71a0*/  FFMA R20, R49, R2, R20 ;  /* 0x0000000231147223 */ /* 0x000fe20000000014 */
[----:B------:R-:W-:Y:S01]  /*71b0*/  FMUL R27, R47, R27 ;  /* 0x0000001b2f1b7220 */ /* 0x000fe20000400000 */
[C---:B------:R-:W-:Y:S01]  /*71c0*/  FFMA R21, R49.reuse, R0, R21 ;  /* 0x0000000031157223 */ /* 0x040fe20000000015 */
[----:B------:R-:W-:Y:S02]  /*71d0*/  HADD2.F32 R0, -RZ, R71.H1_H1 ;  /* 0x30000047ff007230 */ /* 0x000fe40000004100 */
[----:B------:R-:W-:Y:S01]  /*71e0*/  FFMA R22, R49, R3, R22 ;  /* 0x0000000331167223 */ /* 0x000fe20000000016 */
[--C-:B------:R-:W-:Y:S02]  /*71f0*/  HADD2.F32 R2, -RZ, R76.reuse.H0_H0 ;  /* 0x2000004cff027230 */ /* 0x100fe40000004100 */
[C---:B------:R-:W-:Y:S01]  /*7200*/  FMUL R25, R47.reuse, R29 ;  /* 0x0000001d2f197220 */ /* 0x040fe20000400000 */
[----:B------:R-:W-:Y:S02]  /*7210*/  HADD2.F32 R3, -RZ, R76.H1_H1 ;  /* 0x3000004cff037230 */ /* 0x000fe40000004100 */
[----:B------:R-:W-:Y:S01]  /*7220*/  FMUL R26, R47, R30 ;  /* 0x0000001e2f1a7220 */ /* 0x000fe20000400000 */
[C---:B------:R-:W-:Y:S01]  /*7230*/  FFMA R27, R49.reuse, R0, R27 ;  /* 0x00000000311b7223 */ /* 0x040fe2000000001b */
[C---:B------:R-:W-:Y:S01]  /*7240*/  FFMA R24, R49.reuse, R2, R24 ;  /* 0x0000000231187223 */ /* 0x040fe20000000018 */
[----:B------:R-:W-:Y:S02]  /*7250*/  HADD2.F32 R0, -RZ, R77.H1_H1 ;  /* 0x3000004dff007230 */ /* 0x000fe40000004100 */
[----:B------:R-:W-:Y:S01]  /*7260*/  FFMA R25, R49, R3, R25 ;  /* 0x0000000331197223 */ /* 0x000fe20000000019 */
[----:B------:R-:W-:Y:S01]  /*7270*/  FMUL R31, R47, R31 ;  /* 0x0000001f2f1f7220 */ /* 0x000fe20000400000 */
[--C-:B------:R-:W-:Y:S02]  /*7280*/  HADD2.F32 R2, -RZ, R78.reuse.H0_H0 ;  /* 0x2000004eff027230 */ /* 0x100fe40000004100 */
[----:B------:R-:W-:Y:S01]  /*7290*/  FFMA R26, R49, R4, R26 ;  /* 0x00000004311a7223 */ /* 0x000fe2000000001a */
[----:B------:R-:W-:Y:S02]  /*72a0*/  HADD2.F32 R3, -RZ, R78.H1_H1 ;  /* 0x3000004eff037230 */ /* 0x000fe40000004100 */
[C---:B------:R-:W-:Y:S01]  /*72b0*/  FMUL R29, R47.reuse, R33 ;  /* 0x000000212f1d7220 */ /* 0x040fe20000400000 */
[--C-:B------:R-:W-:Y:S02]  /*72c0*/  HADD2.F32 R4, -RZ, R79.reuse.H0_H0 ;  /* 0x2000004fff047230 */ /* 0x100fe40000004100 */
[----:B------:R-:W-:Y:S01]  /*72d0*/  FMUL R30, R47, R34 ;  /* 0x000000222f1e7220 */ /* 0x000fe20000400000 */
[----:B------:R-:W-:Y:S02]  /*72e0*/  HADD2.F32 R5, -RZ, R79.H1_H1 ;  /* 0x3000004fff057230 */ /* 0x000fe40000004100 */
[----:B------:R-:W-:Y:S01]  /*72f0*/  FFMA R31, R49, R0, R31 ;  /* 0x00000000311f7223 */ /* 0x000fe2000000001f */
[----:B------:R-:W-:Y:S01]  /*7300*/  FMUL R35, R47, R35 ;  /* 0x000000232f237220 */ /* 0x000fe20000400000 */
[C---:B------:R-:W-:Y:S01]  /*7310*/  FFMA R28, R49.reuse, R2, R28 ;  /* 0x00000002311c7223 */ /* 0x040fe2000000001c */
[C---:B------:R-:W-:Y:S01]  /*7320*/  FFMA R29, R49.reuse, R3, R29 ;  /* 0x00000003311d7223 */ /* 0x040fe2000000001d */
[----:B------:R-:W-:Y:S01]  /*7330*/  FFMA R30, R49, R4, R30 ;  /* 0x00000004311e7223 */ /* 0x000fe2000000001e */
[----:B------:R-:W-:Y:S01]  /*7340*/  F2FP.F16.F32.PACK_AB R17, R23, R18 ;  /* 0x000000121711723e */ /* 0x000fe200000000ff */
[----:B------:R-:W-:Y:S01]  /*7350*/  FFMA R35, R49, R5, R35 ;  /* 0x0000000531237223 */ /* 0x000fe20000000023 */
[----:B------:R-:W-:Y:S02]  /*7360*/  F2FP.F16.F32.PACK_AB R18, R21, R20 ;  /* 0x000000141512723e */ /* 0x000fe400000000ff */
[----:B------:R-:W-:Y:S02]  /*7370*/  F2FP.F16.F32.PACK_AB R19, R27, R22 ;  /* 0x000000161b13723e */ /* 0x000fe400000000ff */
[----:B------:R-:W-:Y:S02]  /*7380*/  F2FP.F16.F32.PACK_AB R24, R25, R24 ;  /* 0x000000181918723e */ /* 0x000fe400000000ff */
[----:B------:R-:W-:Y:S01]  /*7390*/  F2FP.F16.F32.PACK_AB R25, R31, R26 ;  /* 0x0000001a1f19723e */ /* 0x000fe200000000ff */
[----:B------:R1:W-:Y:S01]  /*73a0*/  STSM.16.M88.4 [R108+0x2000], R16 ;  /* 0x002000106c007844 */ /* 0x0003e20000000200 */
[----:B------:R-:W-:Y:S02]  /*73b0*/  F2FP.F16.F32.PACK_AB R26, R29, R28 ;  /* 0x0000001c1d1a723e */ /* 0x000fe400000000ff */
[----:B------:R-:W-:Y:S02]  /*73c0*/  F2FP.F16.F32.PACK_AB R27, R35, R30 ;  /* 0x0000001e231b723e */ /* 0x000fe400000000ff */
[----:B------:R-:W-:Y:S02]  /*73d0*/  LEA R0, R65, UR48, 0x3 ;  /* 0x0000003041007c11 */ /* 0x000fe4000f8e18ff */
[----:B------:R-:W-:Y:S01]  /*73e0*/  @P6 SHF.L.U32 R2, R98, 0x1f, RZ ;  /* 0x0000001f62026819 */ /* 0x000fe200000006ff */
[----:B------:R1:W-:Y:S01]  /*73f0*/  STSM.16.M88.4 [R109+0x2000], R24 ;  /* 0x002000186d007844 */ /* 0x0003e20000000200 */
        /* <DEDUP_REMOVED lines=8> */
[----:B------:R-:W-:Y:S02]  /*7480*/  UIADD3 UR8, UP0, UPT, UR52, 0x680, URZ ;  /* 0x0000068034087890 */ /* 0x000fe4000ff1e0ff */
[----:B------:R-:W-:Y:S02]  /*7490*/  UIADD3 UR5, UPT, UPT, UR41, 0x40, URZ ;  /* 0x0000004029057890 */ /* 0x000fe4000fffe0ff */
[----:B------:R-:W-:Y:S02]  /*74a0*/  UIADD3 UR4, UPT, UPT, UR48, 0x2400, URZ ;  /* 0x0000240030047890 */ /* 0x000fe4000fffe0ff */
[----:B------:R-:W-:Y:S01]  /*74b0*/  UIADD3.X UR9, UPT, UPT, URZ, UR53, URZ, UP0, !UPT ;  /* 0x00000035ff097290 */ /* 0x000fe200087fe4ff */
[----:B------:R-:W-:Y:S01]  /*74c0*/  UMOV UR6, UR42 ;  /* 0x0000002a00067c82 */ /* 0x000fe20008000000 */
[----:B------:R-:W-:Y:S07]  /*74d0*/  UMOV UR7, UR36 ;  /* 0x0000002400077c82 */ /* 0x000fee0008000000 */
[----:B------:R2:W-:Y:S01]  /*74e0*/  UTMASTG.3D [UR4], [UR8] ;  /* 0x00000004080073b5 */ /* 0x0005e20008010000 */
[----:B------:R0:W-:Y:S01]  /*74f0*/  UTMACMDFLUSH ;  /* 0x00000000000079b7 */ /* 0x0001e20000000000 */
[----:B--2---:R-:W-:Y:S04]  /*7500*/  DEPBAR.LE SB0, 0x1 ;  /* 0x000080400000791a */ /* 0x004fe80000000000 */
.L_x_114:
[----:B------:R-:W-:Y:S05]  /*7510*/  BSYNC.RECONVERGENT B0 ;  /* 0x0000000000007941 */ /* 0x000fea0003800200 */
.L_x_113:
[----:B------:R-:W-:Y:S01]  /*7520*/  BAR.SYNC.DEFER_BLOCKING 0x1, 0x80 ;  /* 0x0042000000007b1d */ /* 0x000fe20000010000 */
[----:B------:R-:W-:Y:S04]  /*7530*/  UIADD3 UR40, UPT, UPT, UR51, 0x1, URZ ;  /* 0x0000000133287890 */ /* 0x000fe8000fffe0ff */
[----:B------:R-:W-:Y:S04]  /*7540*/  UISETP.NE.AND UP0, UPT, UR40, 0x4, UPT ;  /* 0x000000042800788c */ /* 0x000fe8000bf05270 */
[----:B------:R-:W-:Y:S01]  /*7550*/  USEL UR40, UR40, URZ, UP0 ;  /* 0x000000ff28287287 */ /* 0x000fe20008000000 */
[----:B------:R2:W-:Y:S01]  /*7560*/  @P6 SYNCS.ARRIVE.TRANS64.RED.A1T0 RZ, [R74+URZ], RZ ;  /* 0x000000ff4aff69a7 */ /* 0x0005e200081004ff */
[----:B------:R-:W-:Y:S01]  /*7570*/  BSSY B1, `(.L_x_115) ;  /* 0x0000018000017945 */ /* 0x000fe20003800000 */
[----:B------:R-:W3:Y:S02]  /*7580*/  @P6 SYNCS.PHASECHK.TRANS64.TRYWAIT P0, [R0+URZ+0x90], R2 ;  /* 0x00009002000065a7 */ /* 0x000ee400080011ff */
[----:B---3--:R-:W-:Y:S01]  /*7590*/  @P6 SEL R67, RZ, 0x1, !P0 ;  /* 0x00000001ff436807 */ /* 0x008fe20004000000 */
[----:B--2---:R-:W-:Y:S06]  /*75a0*/  @!P6 BRA `(.L_x_116) ;  /* 0x000000000050e947 */ /* 0x004fec0003800000 */
        /* <DEDUP_REMOVED lines=8> */
[----:B------:R-:W-:Y:S04]  /*7630*/  SHF.L.U32 R5, R98, 0x1f, RZ ;  /* 0x0000001f62057819 */ /* 0x000fe800000006ff */
[----:B------:R-:W2:Y:S02]  /*7640*/  SYNCS.PHASECHK.TRANS64.TRYWAIT P0, [R0+URZ+0x90], R5 ;  /* 0x00009005000075a7 */ /* 0x000ea400080011ff */
[----:B--2---:R-:W-:Y:S05]  /*7650*/  @!P0 BRA `(.L_x_119) ;  /* 0x0000002400e88947 */ /* 0x004fea0003800000 */
.L_x_118:
[----:B------:R-:W-:Y:S05]  /*7660*/  BSYNC B0 ;  /* 0x0000000000007941 */ /* 0x000fea0003800000 */
.L_x_117:
[----:B------:R-:W-:Y:S02]  /*7670*/  ISETP.NE.AND P0, PT, R72, RZ, PT ;  /* 0x000000ff4800720c */ /* 0x000fe40003f05270 */
[----:B------:R-:W-:Y:S11]  /*7680*/  IADD3 R65, PT, PT, R65, 0x1, RZ ;  /* 0x0000000141417810 */ /* 0x000ff60007ffe0ff */
[----:B--2---:R-:W-:Y:S01]  /*7690*/  @P0 IMAD.IADD R0, R99, 0x1, R2 ;  /* 0x0000000163000824 */ /* 0x004fe200078e0202 */
[----:B------:R-:W-:Y:S05]  /*76a0*/  @P0 WARPSYNC.ALL ;  /* 0x0000000000000948 */ /* 0x000fea0003800000 */
[----:B------:R2:W3:Y:S04]  /*76b0*/  @P0 LDSM.16.M88.4 R56, [R4+UR48+0x400] ;  /* 0x000400300438083b */ /* 0x0004e80008000200 */
[----:B------:R2:W4:Y:S04]  /*76c0*/  @P0 LDSM.16.M88.4 R60, [R3+0x400] ;  /* 0x00040000033c083b */ /* 0x0005280000000200 */
[----:B------:R2:W1:Y:S04]  /*76d0*/  @P0 LDSM.16.M88.4 R68, [R2+0x400] ;  /* 0x000400000244083b */ /* 0x0004680000000200 */
[----:B------:R2:W1:Y:S02]  /*76e0*/  @P0 LDSM.16.M88.4 R76, [R0+0x400] ;  /* 0x00040000004c083b */ /* 0x0004640000000200 */
.L_x_116:
[----:B------:R-:W-:Y:S05]  /*76f0*/  BSYNC B1 ;  /* 0x0000000000017941 */ /* 0x000fea0003800000 */
.L_x_115:
[----:B--2---:R-:W-:Y:S05]  /*7700*/  VIADD R0, R48, 0x80 ;  /* 0x0000008030007836 */ /* 0x004fea0000000000 */
        /* <DEDUP_REMOVED lines=20> */
.L_x_120:
[----:B------:R-:W-:Y:S05]  /*7850*/  WARPSYNC.ALL ;  /* 0x0000000000007948 */ /* 0x000fea0003800000 */
[----:B------:R-:W-:Y:S01]  /*7860*/  R2UR UR4, R48 ;  /* 0x00000000300472ca */ /* 0x000fe200000e0000 */
[--C-:B---3--:R-:W-:Y:S01]  /*7870*/  HADD2.F32 R3, -RZ, R56.reuse.H0_H0 ;  /* 0x20000038ff037230 */ /* 0x108fe20000004100 */
        /* <DEDUP_REMOVED lines=35> */
[--C-:B----4-:R-:W-:Y:S01]  /*7ab0*/  HADD2.F32 R0, -RZ, R60.reuse.H0_H0 ;  /* 0x2000003cff007230 */ /* 0x110fe20000004100 */
        /* <DEDUP_REMOVED lines=107> */
.L_x_122:
[----:B------:R-:W-:Y:S05]  /*8170*/  BSYNC.RECONVERGENT B0 ;  /* 0x0000000000007941 */ /* 0x000fea0003800200 */
.L_x_121:
        /* <DEDUP_REMOVED lines=20> */
.L_x_126:
[----:B------:R-:W-:Y:S05]  /*82c0*/  BSYNC B0 ;  /* 0x0000000000007941 */ /* 0x000fea0003800000 */
.L_x_125:
[----:B------:R-:W-:Y:S11]  /*82d0*/  ISETP.NE.AND P0, PT, R72, RZ, PT ;  /* 0x000000ff4800720c */ /* 0x000ff60003f05270 */
[----:B------:R-:W-:Y:S02]  /*82e0*/  @!UPT UIADD3 URZ, UPT, UPT, URZ, URZ, URZ ;  /* 0x000000fffffff290 */ /* 0x000fe4000fffe0ff */
[----:B--2---:R-:W-:Y:S01]  /*82f0*/  @P0 IADD3 R0, PT, PT, R99, R73, RZ ;  /* 0x0000004963000210 */ /* 0x004fe20007ffe0ff */
[----:B------:R-:W-:Y:S05]  /*8300*/  @P0 WARPSYNC.ALL ;  /* 0x0000000000000948 */ /* 0x000fea0003800000 */
[----:B------:R2:W3:Y:S04]  /*8310*/  @P0 LDSM.16.M88.4 R56, [R65+UR48+0x400] ;  /* 0x000400304138083b */ /* 0x0004e80008000200 */
[----:B------:R2:W4:Y:S04]  /*8320*/  @P0 LDSM.16.M88.4 R60, [R3+0x400] ;  /* 0x00040000033c083b */ /* 0x0005280000000200 */
[----:B------:R2:W1:Y:S04]  /*8330*/  @P0 LDSM.16.M88.4 R68, [R73+0x400] ;  /* 0x000400004944083b */ /* 0x0004680000000200 */
[----:B------:R2:W1:Y:S02]  /*8340*/  @P0 LDSM.16.M88.4 R76, [R0+0x400] ;  /* 0x00040000004c083b */ /* 0x0004640000000200 */
.L_x_124:
[----:B------:R-:W-:Y:S05]  /*8350*/  BSYNC B1 ;  /* 0x0000000000017941 */ /* 0x000fea0003800000 */
.L_x_123:
        /* <DEDUP_REMOVED lines=21> */
.L_x_128:
[----:B------:R-:W-:Y:S01]  /*84b0*/  ISETP.NE.AND P0, PT, R101, RZ, PT ;  /* 0x000000ff6500720c */ /* 0x000fe20003f05270 */
[----:B------:R-:W-:Y:S05]  /*84c0*/  WARPSYNC.ALL ;  /* 0x0000000000007948 */ /* 0x000fea0003800000 */
[----:B------:R-:W-:Y:S01]  /*84d0*/  R2UR UR4, R48 ;  /* 0x00000000300472ca */ /* 0x000fe200000e0000 */
[--C-:B---3--:R-:W-:Y:S01]  /*84e0*/  HADD2.F32 R0, -RZ, R56.reuse.H0_H0 ;  /* 0x20000038ff007230 */ /* 0x108fe20000004100 */
[----:B------:R-:W-:Y:S01]  /*84f0*/  R2UR UR5, R64 ;  /* 0x00000000400572ca */ /* 0x000fe200000e0000 */
[----:B------:R-:W-:Y:S01]  /*8500*/  HADD2.F32 R2, -RZ, R56.H1_H1 ;  /* 0x30000038ff027230 */ /* 0x000fe20000004100 */
[----:B------:R-:W-:Y:S01]  /*8510*/  BSSY.RECONVERGENT B0, `(.L_x_129) ;  /* 0x0000089000007945 */ /* 0x000fe20003800200 */
[--C-:B------:R-:W-:Y:S02]  /*8520*/  HADD2.F32 R3, -RZ, R57.reuse.H0_H0 ;  /* 0x20000039ff037230 */ /* 0x100fe40000004100 */
[----:B------:R-:W-:Y:S02]  /*8530*/  HADD2.F32 R48, -RZ, R57.H1_H1 ;  /* 0x30000039ff307230 */ /* 0x000fe40000004100 */
[--C-:B------:R-:W-:Y:S02]  /*8540*/  HADD2.F32 R50, -RZ, R58.reuse.H0_H0 ;  /* 0x2000003aff327230 */ /* 0x100fe40000004100 */
[----:B------:R-:W-:Y:S02]  /*8550*/  HADD2.F32 R51, -RZ, R58.H1_H1 ;  /* 0x3000003aff337230 */ /* 0x000fe40000004100 */
[----:B-1----:R-:W1:Y:S01]  /*8560*/  LDTM.16dp256bit.x8 R4, tmem[UR4+0xc0] ;  /* 0x0000c004000479ee */ /* 0x002e6200081a0000 */
[----:B------:R-:W-:Y:S01]  /*8570*/  NOP ;  /* 0x0000000000007918 */ /* 0x000fe20000000000 */
[----:B------:R-:W-:Y:S01]  /*8580*/  UIADD3 UR5, UPT, UPT, UR5, 0x120, URZ ;  /* 0x0000012005057890 */ /* 0x000fe2000fffe0ff */
[--C-:B------:R-:W-:Y:S02]  /*8590*/  HADD2.F32 R52, -RZ, R59.reuse.H0_H0 ;  /* 0x2000003bff347230 */ /* 0x100fe40000004100 */
[----:B------:R-:W-:Y:S01]  /*85a0*/  HADD2.F32 R53, -RZ, R59.H1_H1 ;  /* 0x3000003bff357230 */ /* 0x000fe20000004100 */
[----:B------:R-:W-:Y:S01]  /*85b0*/  UPRMT UR5, UR37, 0x654, UR5 ;  /* 0x0000065425057896 */ /* 0x000fe20008000005 */
[--C-:B----4-:R-:W-:Y:S02]  /*85c0*/  HADD2.F32 R54, -RZ, R60.reuse.H0_H0 ;  /* 0x2000003cff367230 */ /* 0x110fe40000004100 */
[----:B------:R-:W-:Y:S02]  /*85d0*/  HADD2.F32 R55, -RZ, R60.H1_H1 ;  /* 0x3000003cff377230 */ /* 0x000fe40000004100 */
[--C-:B------:R-:W-:Y:S02]  /*85e0*/  HADD2.F32 R56, -RZ, R61.reuse.H0_H0 ;  /* 0x2000003dff387230 */ /* 0x100fe40000004100 */
[----:B------:R-:W-:Y:S02]  /*85f0*/  HADD2.F32 R57, -RZ, R61.H1_H1 ;  /* 0x3000003dff397230 */ /* 0x000fe40000004100 */
[----:B-1----:R-:W-:Y:S01]  /*8600*/  SYNCS.ARRIVE.TRANS64.RED.A1T0 RZ, [UR5], RZ ;  /* 0x000000ffffff79a7 */ /* 0x002fe20008100405 */
[--C-:B------:R-:W-:Y:S02]  /*8610*/  HADD2.F32 R58, -RZ, R62.reuse.H0_H0 ;  /* 0x2000003eff3a7230 */ /* 0x100fe40000004100 */
[----:B------:R-:W-:Y:S02]  /*8620*/  HADD2.F32 R59, -RZ, R62.H1_H1 ;  /* 0x3000003eff3b7230 */ /* 0x000fe40000004100 */
[--C-:B------:R-:W-:Y:S02]  /*8630*/  HADD2.F32 R60, -RZ, R63.reuse.H0_H0 ;  /* 0x2000003fff3c7230 */ /* 0x100fe40000004100 */
[----:B------:R-:W-:Y:S02]  /*8640*/  HADD2.F32 R61, -RZ, R63.H1_H1 ;  /* 0x3000003fff3d7230 */ /* 0x000fe40000004100 */
[C---:B------:R-:W-:Y:S01]  /*8650*/  FMUL R4, R47.reuse, R4 ;  /* 0x000000042f047220 */ /* 0x040fe20000400000 */
[C---:B------:R-:W-:Y:S01]  /*8660*/  FMUL R5, R47.reuse, R5 ;  /* 0x000000052f057220 */ /* 0x040fe20000400000 */
[C---:B------:R-:W-:Y:S01]  /*8670*/  FMUL R6, R47.reuse, R6 ;  /* 0x000000062f067220 */ /* 0x040fe20000400000 */
[----:B------:R-:W-:Y:S01]  /*8680*/  FMUL R7, R47, R7 ;  /* 0x000000072f077220 */ /* 0x000fe20000400000 */
[C---:B------:R-:W-:Y:S01]  /*8690*/  FFMA R4, R49.reuse, R0, R4 ;  /* 0x0000000031047223 */ /* 0x040fe20000000004 */
[C---:B------:R-:W-:Y:S01]  /*86a0*/  FFMA R5, R49.reuse, R2, R5 ;  /* 0x0000000231057223 */ /* 0x040fe20000000005 */
[C---:B------:R-:W-:Y:S01]  /*86b0*/  FFMA R6, R49.reuse, R3, R6 ;  /* 0x0000000331067223 */ /* 0x040fe20000000006 */
[----:B------:R-:W-:Y:S01]  /*86c0*/  FFMA R7, R49, R48, R7 ;  /* 0x0000003031077223 */ /* 0x000fe20000000007 */
[C---:B------:R-:W-:Y:S01]  /*86d0*/  FMUL R8, R47.reuse, R8 ;  /* 0x000000082f087220 */ /* 0x040fe20000400000 */
[----:B------:R-:W-:Y:S01]  /*86e0*/  FMUL R9, R47, R9 ;  /* 0x000000092f097220 */ /* 0x000fe20000400000 */
[----:B------:R-:W-:Y:S01]  /*86f0*/  F2FP.F16.F32.PACK_AB R4, R5, R4 ;  /* 0x000000040504723e */ /* 0x000fe200000000ff */
[----:B------:R-:W-:Y:S01]  /*8700*/  FMUL R0, R47, R10 ;  /* 0x0000000a2f007220 */ /* 0x000fe20000400000 */
[----:B------:R-:W-:Y:S01]  /*8710*/  F2FP.F16.F32.PACK_AB R5, R7, R6 ;  /* 0x000000060705723e */ /* 0x000fe200000000ff */
[C---:B------:R-:W-:Y:S01]  /*8720*/  FFMA R8, R49.reuse, R50, R8 ;  /* 0x0000003231087223 */ /* 0x040fe20000000008 */
[C---:B------:R-:W-:Y:S01]  /*8730*/  FFMA R9, R49.reuse, R51, R9 ;  /* 0x0000003331097223 */ /* 0x040fe20000000009 */
[----:B------:R-:W-:Y:S01]  /*8740*/  FFMA R0, R49, R52, R0 ;  /* 0x0000003431007223 */ /* 0x000fe20000000000 */
[C---:B------:R-:W-:Y:S01]  /*8750*/  FMUL R2, R47.reuse, R11 ;  /* 0x0000000b2f027220 */ /* 0x040fe20000400000 */
[C---:B------:R-:W-:Y:S01]  /*8760*/  FMUL R3, R47.reuse, R12 ;  /* 0x0000000c2f037220 */ /* 0x040fe20000400000 */
[----:B------:R-:W-:Y:S01]  /*8770*/  FMUL R10, R47, R13 ;  /* 0x0000000d2f0a7220 */ /* 0x000fe20000400000 */
[----:B------:R-:W-:Y:S01]  /*8780*/  F2FP.F16.F32.PACK_AB R6, R9, R8 ;  /* 0x000000080906723e */ /* 0x000fe200000000ff */
[C---:B------:R-:W-:Y:S01]  /*8790*/  FFMA R2, R49.reuse, R53, R2 ;  /* 0x0000003531027223 */ /* 0x040fe20000000002 */
[C---:B------:R-:W-:Y:S01]  /*87a0*/  FFMA R3, R49.reuse, R54, R3 ;  /* 0x0000003631037223 */ /* 0x040fe20000000003 */
[----:B------:R-:W-:Y:S01]  /*87b0*/  FFMA R10, R49, R55, R10 ;  /* 0x00000037310a7223 */ /* 0x000fe2000000000a */
[C---:B------:R-:W-:Y:S01]  /*87c0*/  FMUL R11, R47.reuse, R14 ;  /* 0x0000000e2f0b7220 */ /* 0x040fe20000400000 */
[C---:B------:R-:W-:Y:S01]  /*87d0*/  FMUL R15, R47.reuse, R15 ;  /* 0x0000000f2f0f7220 */ /* 0x040fe20000400000 */
[----:B------:R-:W-:Y:S01]  /*87e0*/  F2FP.F16.F32.PACK_AB R7, R2, R0 ;  /* 0x000000000207723e */ /* 0x000fe200000000ff */
[----:B------:R-:W-:Y:S01]  /*87f0*/  FMUL R12, R47, R16 ;  /* 0x000000102f0c7220 */ /* 0x000fe20000400000 */
[----:B------:R-:W-:Y:S01]  /*8800*/  F2FP.F16.F32.PACK_AB R8, R10, R3 ;  /* 0x000000030a08723e */ /* 0x000fe200000000ff */
[C---:B------:R-:W-:Y:S01]  /*8810*/  FFMA R11, R49.reuse, R56, R11 ;  /* 0x00000038310b7223 */ /* 0x040fe2000000000b */
[C---:B------:R-:W-:Y:S01]  /*8820*/  FFMA R15, R49.reuse, R57, R15 ;  /* 0x00000039310f7223 */ /* 0x040fe2000000000f */
[----:B------:R1:W-:Y:S01]  /*8830*/  STSM.16.M88.4 [R107+0x6400], R4 ;  /* 0x006400046b007844 */ /* 0x0003e20000000200 */
[----:B------:R-:W-:Y:S01]  /*8840*/  FFMA R12, R49, R58, R12 ;  /* 0x0000003a310c7223 */ /* 0x000fe2000000000c */
[C---:B------:R-:W-:Y:S01]  /*8850*/  FMUL R13, R47.reuse, R17 ;  /* 0x000000112f0d7220 */ /* 0x040fe20000400000 */
[----:B------:R-:W-:Y:S01]  /*8860*/  FMUL R14, R47, R18 ;  /* 0x000000122f0e7220 */ /* 0x000fe20000400000 */
[----:B------:R-:W-:Y:S01]  /*8870*/  F2FP.F16.F32.PACK_AB R9, R15, R11 ;  /* 0x0000000b0f09723e */ /* 0x000fe200000000ff */
[--C-:B------:R-:W-:Y:S02]  /*8880*/  HADD2.F32 R62, -RZ, R68.reuse.H0_H0 ;  /* 0x20000044ff3e7230 */ /* 0x100fe40000004100 */
[C---:B------:R-:W-:Y:S01]  /*8890*/  FFMA R13, R49.reuse, R59, R13 ;  /* 0x0000003b310d7223 */ /* 0x040fe2000000000d */
[----:B------:R-:W-:Y:S01]  /*88a0*/  FFMA R14, R49, R60, R14 ;  /* 0x0000003c310e7223 */ /* 0x000fe2000000000e */
[C---:B------:R-:W-:Y:S01]  /*88b0*/  FMUL R19, R47.reuse, R19 ;  /* 0x000000132f137220 */ /* 0x040fe20000400000 */
[----:B------:R-:W-:Y:S02]  /*88c0*/  HADD2.F32 R63, -RZ, R68.H1_H1 ;  /* 0x30000044ff3f7230 */ /* 0x000fe40000004100 */
[----:B------:R-:W-:Y:S01]  /*88d0*/  FMUL R16, R47, R20 ;  /* 0x000000142f107220 */ /* 0x000fe20000400000 */
[----:B------:R-:W-:Y:S01]  /*88e0*/  F2FP.F16.F32.PACK_AB R10, R13, R12 ;  /* 0x0000000c0d0a723e */ /* 0x000fe200000000ff */
[C---:B------:R-:W-:Y:S01]  /*88f0*/  FFMA R19, R49.reuse, R61, R19 ;  /* 0x0000003d31137223 */ /* 0x040fe20000000013 */
[--C-:B------:R-:W-:Y:S02]  /*8900*/  HADD2.F32 R64, -RZ, R69.reuse.H0_H0 ;  /* 0x20000045ff407230 */ /* 0x100fe40000004100 */
[----:B------:R-:W-:Y:S01]  /*8910*/  FFMA R16, R49, R62, R16 ;  /* 0x0000003e31107223 */ /* 0x000fe20000000010 */
[----:B------:R-:W-:Y:S01]  /*8920*/  FMUL R17, R47, R21 ;  /* 0x000000152f117220 */ /* 0x000fe20000400000 */
[----:B------:R-:W-:Y:S01]  /*8930*/  HADD2.F32 R65, -RZ, R69.H1_H1 ;  /* 0x30000045ff417230 */ /* 0x000fe20000004100 */
[----:B------:R-:W-:Y:S01]  /*8940*/  F2FP.F16.F32.PACK_AB R11, R19, R14 ;  /* 0x0000000e130b723e */ /* 0x000fe200000000ff */
[----:B------:R-:W-:Y:S01]  /*8950*/  FMUL R18, R47, R22 ;  /* 0x000000162f127220 */ /* 0x000fe20000400000 */
[----:B------:R-:W-:Y:S01]  /*8960*/  FFMA R17, R49, R63, R17 ;  /* 0x0000003f31117223 */ /* 0x000fe20000000011 */
[--C-:B------:R-:W-:Y:S02]  /*8970*/  HADD2.F32 R66, -RZ, R70.reuse.H0_H0 ;  /* 0x20000046ff427230 */ /* 0x100fe40000004100 */
[----:B------:R-:W-:Y:S01]  /*8980*/  FMUL R23, R47, R23 ;  /* 0x000000172f177220 */ /* 0x000fe20000400000 */
[----:B------:R1:W-:Y:S01]  /*8990*/  STSM.16.M88.4 [R106+0x6400], R8 ;  /* 0x006400086a007844 */ /* 0x0003e20000000200 */
[----:B------:R-:W-:Y:S01]  /*89a0*/  FFMA R18, R49, R64, R18 ;  /* 0x0000004031127223 */ /* 0x000fe20000000012 */
[----:B------:R-:W-:Y:S01]  /*89b0*/  F2FP.F16.F32.PACK_AB R16, R17, R16 ;  /* 0x000000101110723e */ /* 0x000fe200000000ff */
[----:B------:R-:W-:Y:S01]  /*89c0*/  FFMA R23, R49, R65, R23 ;  /* 0x0000004131177223 */ /* 0x000fe20000000017 */
[----:B------:R-:W-:Y:S02]  /*89d0*/  HADD2.F32 R67, -RZ, R70.H1_H1 ;  /* 0x30000046ff437230 */ /* 0x000fe40000004100 */
[C---:B------:R-:W-:Y:S01]  /*89e0*/  FMUL R20, R47.reuse, R24 ;  /* 0x000000182f147220 */ /* 0x040fe20000400000 */
[--C-:B------:R-:W-:Y:S02]  /*89f0*/  HADD2.F32 R68, -RZ, R71.reuse.H0_H0 ;  /* 0x20000047ff447230 */ /* 0x100fe40000004100 */
[----:B------:R-:W-:Y:S01]  /*8a00*/  FMUL R21, R47, R25 ;  /* 0x000000192f157220 */ /* 0x000fe20000400000 */
[----:B------:R-:W-:Y:S01]  /*8a10*/  F2FP.F16.F32.PACK_AB R17, R23, R18 ;  /* 0x000000121711723e */ /* 0x000fe200000000ff */
[C---:B------:R-:W-:Y:S01]  /*8a20*/  FFMA R20, R49.reuse, R66, R20 ;  /* 0x0000004231147223 */ /* 0x040fe20000000014 */
[----:B------:R-:W-:Y:S02]  /*8a30*/  HADD2.F32 R69, -RZ, R71.H1_H1 ;  /* 0x30000047ff457230 */ /* 0x000fe40000004100 */
[----:B------:R-:W-:Y:S01]  /*8a40*/  FFMA R21, R49, R67, R21 ;  /* 0x0000004331157223 */ /* 0x000fe20000000015 */
[C---:B------:R-:W-:Y:S01]  /*8a50*/  FMUL R22, R47.reuse, R26 ;  /* 0x0000001a2f167220 */ /* 0x040fe20000400000 */
[--C-:B------:R-:W-:Y:S02]  /*8a60*/  HADD2.F32 R70, -RZ, R76.reuse.H0_H0 ;  /* 0x2000004cff467230 */ /* 0x100fe40000004100 */
[C---:B------:R-:W-:Y:S01]  /*8a70*/  FMUL R27, R47.reuse, R27 ;  /* 0x0000001b2f1b7220 */ /* 0x040fe20000400000 */
[----:B------:R-:W-:Y:S02]  /*8a80*/  HADD2.F32 R71, -RZ, R76.H1_H1 ;  /* 0x3000004cff477230 */ /* 0x000fe40000004100 */
[C---:B------:R-:W-:Y:S01]  /*8a90*/  FMUL R24, R47.reuse, R28 ;  /* 0x0000001c2f187220 */ /* 0x040fe20000400000 */
[--C-:B------:R-:W-:Y:S02]  /*8aa0*/  HADD2.F32 R72, -RZ, R77.reuse.H0_H0 ;  /* 0x2000004dff487230 */ /* 0x100fe40000004100 */
[----:B------:R-:W-:Y:S01]  /*8ab0*/  FMUL R25, R47, R29 ;  /* 0x0000001d2f197220 */ /* 0x000fe20000400000 */
[----:B------:R-:W-:Y:S01]  /*8ac0*/  FFMA R22, R49, R68, R22 ;  /* 0x0000004431167223 */ /* 0x000fe20000000016 */
[----:B------:R-:W-:Y:S02]  /*8ad0*/  HADD2.F32 R73, -RZ, R77.H1_H1 ;  /* 0x3000004dff497230 */ /* 0x000fe40000004100 */
[----:B------:R-:W-:Y:S01]  /*8ae0*/  FMUL R26, R47, R30 ;  /* 0x0000001e2f1a7220 */ /* 0x000fe20000400000 */
[----:B------:R-:W-:Y:S01]  /*8af0*/  FFMA R27, R49, R69, R27 ;  /* 0x00000045311b7223 */ /* 0x000fe2000000001b */
        /* <DEDUP_REMOVED lines=12> */
[----:B------:R-:W-:Y:S01]  /*8bc0*/  FMUL R35, R47, R35 ;  /* 0x000000232f237220 */ /* 0x000fe20000400000 */
[C---:B------:R-:W-:Y:S01]  /*8bd0*/  FFMA R28, R49.reuse, R74, R28 ;  /* 0x0000004a311c7223 */ /* 0x040fe2000000001c */
[C---:B------:R-:W-:Y:S01]  /*8be0*/  FFMA R29, R49.reuse, R75, R29 ;  /* 0x0000004b311d7223 */ /* 0x040fe2000000001d */
[C---:B------:R-:W-:Y:S01]  /*8bf0*/  FFMA R30, R49.reuse, R76, R30 ;  /* 0x0000004c311e7223 */ /* 0x040fe2000000001e */
[----:B------:R-:W-:Y:S01]  /*8c00*/  FFMA R35, R49, R77, R35 ;  /* 0x0000004d31237223 */ /* 0x000fe20000000023 */
[----:B------:R-:W-:Y:S02]  /*8c10*/  F2FP.F16.F32.PACK_AB R18, R21, R20 ;  /* 0x000000141512723e */ /* 0x000fe400000000ff */
[----:B------:R-:W-:Y:S02]  /*8c20*/  F2FP.F16.F32.PACK_AB R19, R27, R22 ;  /* 0x000000161b13723e */ /* 0x000fe400000000ff */
[----:B------:R-:W-:Y:S02]  /*8c30*/  F2FP.F16.F32.PACK_AB R24, R25, R24 ;  /* 0x000000181918723e */ /* 0x000fe400000000ff */
[----:B------:R-:W-:Y:S01]  /*8c40*/  F2FP.F16.F32.PACK_AB R25, R31, R26 ;  /* 0x0000001a1f19723e */ /* 0x000fe200000000ff */
[----:B------:R1:W-:Y:S01]  /*8c50*/  STSM.16.M88.4 [R108+0x6000], R16 ;  /* 0x006000106c007844 */ /* 0x0003e20000000200 */
[----:B------:R-:W-:Y:S02]  /*8c60*/  F2FP.F16.F32.PACK_AB R26, R29, R28 ;  /* 0x0000001c1d1a723e */ /* 0x000fe400000000ff */
[----:B------:R-:W-:Y:S05]  /*8c70*/  F2FP.F16.F32.PACK_AB R27, R35, R30 ;  /* 0x0000001e231b723e */ /* 0x000fea00000000ff */
        /* <DEDUP_REMOVED lines=18> */
.L_x_130:
[----:B------:R-:W-:Y:S05]  /*8da0*/  BSYNC.RECONVERGENT B0 ;  /* 0x0000000000007941 */ /* 0x000fea0003800200 */
.L_x_129:
[----:B------:R-:W-:Y:S01]  /*8db0*/  BAR.SYNC.DEFER_BLOCKING 0x1, 0x80 ;  /* 0x0042000000007b1d */ /* 0x000fe20000010000 */
[----:B------:R-:W-:Y:S01]  /*8dc0*/  UISETP.NE.AND UP0, UPT, UR49, -0x4, UPT ;  /* 0xfffffffc3100788c */ /* 0x000fe2000bf05270 */
[----:B------:R-:W-:Y:S08]  /*8dd0*/  IADD3 R45, PT, PT, R45, 0x1, RZ ;  /* 0x000000012d2d7810 */ /* 0x000ff00007ffe0ff */
[----:B------:R-:W-:Y:S05]  /*8de0*/  BRA.U !UP0, `(.L_x_131) ;  /* 0x0000000108287547 */ /* 0x000fea000b800000 */
[----:B------:R-:W-:Y:S01]  /*8df0*/  ISETP.NE.AND P0, PT, R105, RZ, PT ;  /* 0x000000ff6900720c */ /* 0x000fe20003f05270 */
[----:B------:R-:W-:Y:S01]  /*8e00*/  IMAD.U32 R2, RZ, RZ, UR51 ;  /* 0x00000033ff027e24 */ /* 0x000fe2000f8e00ff */
[----:B------:R-:W-:Y:S01]  /*8e10*/  UIADD3 UR51, UPT, UPT, UR51, 0x1, URZ ;  /* 0x0000000133337890 */ /* 0x000fe2000fffe0ff */
[----:B------:R-:W-:Y:S03]  /*8e20*/  IMAD.U32 R0, RZ, RZ, UR37 ;  /* 0x00000025ff007e24 */ /* 0x000fe6000f8e00ff */
[----:B------:R-:W-:Y:S04]  /*8e30*/  UISETP.NE.AND UP0, UPT, UR51, 0x4, UPT ;  /* 0x000000043300788c */ /* 0x000fe8000bf05270 */
[----:B------:R-:W-:Y:S03]  /*8e40*/  USEL UR51, UR51, URZ, UP0 ;  /* 0x000000ff33337287 */ /* 0x000fe60008000000 */
[----:B------:R-:W-:Y:S05]  /*8e50*/  @P0 LEA R2, R2, UR48, 0x3 ;  /* 0x0000003002020c11 */ /* 0x000fea000f8e18ff */
[----:B------:R-:W-:Y:S05]  /*8e60*/  @P0 VIADD R2, R2, 0xb0 ;  /* 0x000000b002020836 */ /* 0x000fea0000000000 */
[----:B------:R-:W-:Y:S04]  /*8e70*/  @P0 PRMT R0, R0, 0x654, R2 ;  /* 0x0000065400000816 */ /* 0x000fe80000000002 */
[----:B------:R2:W-:Y:S03]  /*8e80*/  @P0 SYNCS.ARRIVE.TRANS64.RED.A1T0 RZ, [R0+URZ], RZ ;  /* 0x000000ff00ff09a7 */ /* 0x0005e600081004ff */
.L_x_131:
[----:B------:R-:W-:Y:S01]  /*8e90*/  ISETP.NE.AND P2, PT, R102, RZ, PT ;  /* 0x000000ff6600720c */ /* 0x000fe20003f45270 */
[----:B------:R-:W-:Y:S01]  /*8ea0*/  UIADD3 UR49, UPT, UPT, UR49, 0x4, URZ ;  /* 0x0000000431317890 */ /* 0x000fe2000fffe0ff */
[----:B------:R-:W-:Y:S01]  /*8eb0*/  ISETP.NE.AND P0, PT, R104, 0x2, PT ;  /* 0x000000026800780c */ /* 0x000fe20003f05270 */
[----:B------:R-:W-:Y:S01]  /*8ec0*/  IMAD.IADD R14, R43, 0x1, R86 ;  /* 0x000000012b0e7824 */ /* 0x000fe200078e0256 */
[----:B------:R-:W-:Y:S01]  /*8ed0*/  ISETP.NE.AND P1, PT, R45, 0x4, PT ;  /* 0x000000042d00780c */ /* 0x000fe20003f25270 */
[----:B------:R-:W-:Y:S01]  /*8ee0*/  IMAD.IADD R15, R44, 0x1, R87 ;  /* 0x000000012c0f7824 */ /* 0x000fe200078e0257 */
[----:B------:R-:W-:Y:S02]  /*8ef0*/  SEL R2, RZ, 0x1, P0 ;  /* 0x00000001ff027807 */ /* 0x000fe40000000000 */
[----:B--2---:R-:W-:Y:S02]  /*8f00*/  SEL R0, RZ, 0x1, P1 ;  /* 0x00000001ff007807 */ /* 0x004fe40000800000 */
[----:B------:R-:W-:Y:S02]  /*8f10*/  LOP3.LUT R96, R96, R2, RZ, 0x3c, !PT ;  /* 0x0000000260607212 */ /* 0x000fe400078e3cff */
[----:B------:R-:W-:Y:S02]  /*8f20*/  LOP3.LUT R97, R97, R0, RZ, 0x3c, !PT ;  /* 0x0000000061617212 */ /* 0x000fe400078e3cff */
[----:B------:R-:W-:Y:S02]  /*8f30*/  @P2 R2UR UR36, R95 ;  /* 0x000000005f2422ca */ /* 0x000fe400000e0000 */
[----:B------:R-:W-:Y:S02]  /*8f40*/  SEL R104, R104, RZ, P0 ;  /* 0x000000ff68687207 */ /* 0x000fe40000000000 */
[----:B------:R-:W-:Y:S01]  /*8f50*/  SEL R45, R45, RZ, P1 ;  /* 0x000000ff2d2d7207 */ /* 0x000fe20000800000 */
[----:B------:R-:W-:Y:S10]  /*8f60*/  @P2 BRA `(.L_x_132) ;  /* 0xffffffc000082947 */ /* 0x000ff4000383ffff */
[----:B------:R-:W-:-:S09]  /*8f70*/  UISETP.NE.AND UP0, UPT, UR50, URZ, UPT ;  /* 0x000000ff3200728c */ /* 0x000fd2000bf05270 */
[----:B------:R-:W-:Y:S05]  /*8f80*/  BRA.U !UP0, `(.L_x_133) ;  /* 0x0000000108487547 */ /* 0x000fea000b800000 */
[----:B------:R-:W2:Y:S02]  /*8f90*/  LDCU.64 UR4, c[0x0][0x890] ;  /* 0x00011200ff0477ac */ /* 0x000ea40008000a00 */
[----:B--2---:R-:W-:-:S04]  /*8fa0*/  UISETP.NE.U32.AND UP0, UPT, UR4, URZ, UPT ;  /* 0x000000ff0400728c */ /* 0x004fc8000bf05070 */
[----:B------:R-:W-:-:S09]  /*8fb0*/  UISETP.NE.AND.EX UP0, UPT, UR5, URZ, UPT, UP0 ;  /* 0x000000ff0500728c */ /* 0x000fd2000bf05300 */
[----:B------:R-:W-:Y:S05]  /*8fc0*/  BRA.U UP0, `(.L_x_134) ;  /* 0x00000001000c7547 */ /* 0x000fea000b800000 */
[----:B------:R-:W-:-:S13]  /*8fd0*/  FSETP.NEU.AND P0, PT, R49, RZ, PT ;  /* 0x000000ff3100720b */ /* 0x000fda0003f0d000 */
[----:B------:R-:W-:Y:S05]  /*8fe0*/  @!P0 EXIT ;  /* 0x000000000000894d */ /* 0x000fea0003800000 */
[----:B------:R-:W-:Y:S05]  /*8ff0*/  BRA `(.L_x_133) ;  /* 0x00000000002c7947 */ /* 0x000fea0003800000 */
.L_x_134:
[----:B------:R-:W-:Y:S01]  /*9000*/  ISETP.NE.AND P0, PT, R103, RZ, PT ;  /* 0x000000ff6700720c */ /* 0x000fe20003f05270 */
[----:B------:R-:W-:-:S12]  /*9010*/  BSSY.RECONVERGENT B0, `(.L_x_133) ;  /* 0x0000009000007945 */ /* 0x000fd80003800200 */
[----:B------:R-:W-:Y:S05]  /*9020*/  @P0 BRA `(.L_x_135) ;  /* 0x0000000000140947 */ /* 0x000fea0003800000 */
[----:B------:R-:W2:Y:S02]  /*9030*/  LDCU.64 UR4, c[0x0][0x888] ;  /* 0x00011100ff0477ac */ /* 0x000ea40008000a00 */
[----:B--2---:R-:W-:-:S04]  /*9040*/  ISETP.NE.U32.AND P0, PT, RZ, UR4, PT ;  /* 0x00000004ff007c0c */ /* 0x004fc8000bf05070 */
[----:B------:R-:W-:-:S13]  /*9050*/  ISETP.NE.AND.EX P0, PT, RZ, UR5, PT, P0 ;  /* 0x00000005ff007c0c */ /* 0x000fda000bf05300 */
[----:B------:R-:W-:Y:S05]  /*9060*/  @!P0 EXIT ;  /* 0x000000000000894d */ /* 0x000fea0003800000 */
[----:B------:R-:W-:Y:S05]  /*9070*/  BRA `(.L_x_136) ;  /* 0x0000000000087947 */ /* 0x000fea0003800000 */
.L_x_135:
[----:B------:R-:W-:-:S13]  /*9080*/  FSETP.NEU.AND P0, PT, R49, RZ, PT ;  /* 0x000000ff3100720b */ /* 0x000fda0003f0d000 */
[----:B------:R-:W-:Y:S05]  /*9090*/  @!P0 EXIT ;  /* 0x000000000000894d */ /* 0x000fea0003800000 */
.L_x_136:
[----:B------:R-:W-:Y:S05]  /*90a0*/  BSYNC.RECONVERGENT B0 ;  /* 0x0000000000007941 */ /* 0x000fea0003800200 */
.L_x_133:
[----:B------:R-:W-:Y:S01]  /*90b0*/  ULEA UR4, UR51, UR48, 0x3 ;  /* 0x0000003033047291 */ /* 0x000fe2000f8e18ff */
[----:B------:R-:W-:-:S04]  /*90c0*/  DEPBAR.LE SB0, 0x0 ;  /* 0x000080000000791a */ /* 0x000fc80000000000 */
[----:B------:R-:W-:-:S04]  /*90d0*/  UIADD3 UR4, UPT, UPT, UR4, 0xb0, URZ ;  /* 0x000000b004047890 */ /* 0x000fc8000fffe0ff */
[----:B------:R-:W-:-:S09]  /*90e0*/  UPRMT UR4, UR37, 0x654, UR4 ;  /* 0x0000065425047896 */ /* 0x000fd20008000004 */
[----:B------:R-:W-:Y:S01]  /*90f0*/  SYNCS.ARRIVE.TRANS64.RED.A1T0 RZ, [UR4], RZ ;  /* 0x000000ffffff79a7 */ /* 0x000fe20008100404 */
[----:B------:R-:W-:Y:S05]  /*9100*/  EXIT ;  /* 0x000000000000794d */ /* 0x000fea0003800000 */
.L_x_20:
[----:B--2---:R2:W1:Y:S02]  /*9110*/  SYNCS.PHASECHK.TRANS64.TRYWAIT P0, [R2+URZ+0x150], R3 ;  /* 0x00015003020075a7 */ /* 0x00446400080011ff */
[----:B-1----:R-:W-:Y:S05]  /*9120*/  @!P0 NANOSLEEP.SYNCS 0x989680 ;  /* 0x009896800000895d */ /* 0x002fea0003900000 */
[----:B------:R-:W1:Y:S02]  /*9130*/  @!P0 SYNCS.PHASECHK.TRANS64 P0, [R2+URZ+0x150], R3 ;  /* 0x00015003020085a7 */ /* 0x000e6400080010ff */
[----:B-1----:R-:W-:Y:S05]  /*9140*/  @!P0 BRA `(.L_x_20) ;  /* 0xfffffffc00f08947 */ /* 0x002fea000383ffff */
[----:B------:R-:W-:Y:S05]  /*9150*/  BRA `(.L_x_137) ;  /* 0xffffff8400547947 */ /* 0x000fea000383ffff */
.L_x_23:
[----:B-1----:R-:W-:-:S07]  /*9160*/  MOV R2, UR33 ;  /* 0x0000002100027c02 */ /* 0x002fce0008000f00 */
.L_x_138:
[----:B-1----:R1:W2:Y:S02]  /*9170*/  SYNCS.PHASECHK.TRANS64.TRYWAIT P0, [R2+URZ+0x48], R4 ;  /* 0x00004804020075a7 */ /* 0x0022a400080011ff */
[----:B--2---:R-:W-:Y:S05]  /*9180*/  @!P0 NANOSLEEP.SYNCS 0x989680 ;  /* 0x009896800000895d */ /* 0x004fea0003900000 */
[----:B------:R-:W2:Y:S02]  /*9190*/  @!P0 SYNCS.PHASECHK.TRANS64 P0, [R2+URZ+0x48], R4 ;  /* 0x00004804020085a7 */ /* 0x000ea400080010ff */
[----:B--2---:R-:W-:Y:S05]  /*91a0*/  @!P0 BRA `(.L_x_138) ;  /* 0xfffffffc00f08947 */ /* 0x004fea000383ffff */
[----:B------:R-:W-:Y:S05]  /*91b0*/  BRA `(.L_x_22) ;  /* 0xffffff8400a47947 */ /* 0x000fea000383ffff */
.L_x_29:
[----:B-1----:R-:W-:-:S07]  /*91c0*/  MOV R2, UR17 ;  /* 0x0000001100027c02 */ /* 0x002fce0008000f00 */
.L_x_139:
[----:B-1----:R1:W2:Y:S02]  /*91d0*/  SYNCS.PHASECHK.TRANS64.TRYWAIT P0, [R2+URZ+0x48], R4 ;  /* 0x00004804020075a7 */ /* 0x0022a400080011ff */
[----:B--2---:R-:W-:Y:S05]  /*91e0*/  @!P0 NANOSLEEP.SYNCS 0x989680 ;  /* 0x009896800000895d */ /* 0x004fea0003900000 */
[----:B------:R-:W2:Y:S02]  /*91f0*/  @!P0 SYNCS.PHASECHK.TRANS64 P0, [R2+URZ+0x48], R4 ;  /* 0x00004804020085a7 */ /* 0x000ea400080010ff */
[----:B--2---:R-:W-:Y:S05]  /*9200*/  @!P0 BRA `(.L_x_139) ;  /* 0xfffffffc00f08947 */ /* 0x004fea000383ffff */
[----:B------:R-:W-:Y:S05]  /*9210*/  BRA `(.L_x_28) ;  /* 0xffffff88004c7947 */ /* 0x000fea000383ffff */
.L_x_33:
[----:B-1----:R1:W2:Y:S02]  /*9220*/  SYNCS.PHASECHK.TRANS64.TRYWAIT P0, [R2+URZ+0xe0], R3 ;  /* 0x0000e003020075a7 */ /* 0x0022a400080011ff */
[----:B--2---:R-:W-:Y:S05]  /*9230*/  @!P0 NANOSLEEP.SYNCS 0x989680 ;  /* 0x009896800000895d */ /* 0x004fea0003900000 */
[----:B------:R-:W2:Y:S02]  /*9240*/  @!P0 SYNCS.PHASECHK.TRANS64 P0, [R2+URZ+0xe0], R3 ;  /* 0x0000e003020085a7 */ /* 0x000ea400080010ff */
[----:B--2---:R-:W-:Y:S05]  /*9250*/  @!P0 BRA `(.L_x_33) ;  /* 0xfffffffc00f08947 */ /* 0x004fea000383ffff */
[----:B------:R-:W-:Y:S05]  /*9260*/  BRA `(.L_x_140) ;  /* 0xffffff8800dc7947 */ /* 0x000fea000383ffff */
.L_x_37:
[----:B----4-:R-:W-:-:S07]  /*9270*/  MOV R0, UR5 ;  /* 0x0000000500007c02 */ /* 0x010fce0008000f00 */
.L_x_141:
[----:B-1----:R1:W2:Y:S02]  /*9280*/  SYNCS.PHASECHK.TRANS64.TRYWAIT P0, [R0+URZ], R2 ;  /* 0x00000002000075a7 */ /* 0x0022a400080011ff */
[----:B--2---:R-:W-:Y:S05]  /*9290*/  @!P0 NANOSLEEP.SYNCS 0x989680 ;  /* 0x009896800000895d */ /* 0x004fea0003900000 */
[----:B------:R-:W2:Y:S02]  /*92a0*/  @!P0 SYNCS.PHASECHK.TRANS64 P0, [R0+URZ], R2 ;  /* 0x00000002000085a7 */ /* 0x000ea400080010ff */
[----:B--2---:R-:W-:Y:S05]  /*92b0*/  @!P0 BRA `(.L_x_141) ;  /* 0xfffffffc00f08947 */ /* 0x004fea000383ffff */
[----:B------:R-:W-:Y:S05]  /*92c0*/  BRA `(.L_x_142) ;  /* 0xffffff90004c7947 */ /* 0x000fea000383ffff */
.L_x_38:
[----:B----4-:R-:W-:-:S07]  /*92d0*/  MOV R0, UR5 ;  /* 0x0000000500007c02 */ /* 0x010fce0008000f00 */
.L_x_143:
[----:B-1----:R1:W2:Y:S02]  /*92e0*/  SYNCS.PHASECHK.TRANS64.TRYWAIT P0, [R0+URZ], R3 ;  /* 0x00000003000075a7 */ /* 0x0022a400080011ff */
[----:B--2---:R-:W-:Y:S05]  /*92f0*/  @!P0 NANOSLEEP.SYNCS 0x989680 ;  /* 0x009896800000895d */ /* 0x004fea0003900000 */
[----:B------:R-:W2:Y:S02]  /*9300*/  @!P0 SYNCS.PHASECHK.TRANS64 P0, [R0+URZ], R3 ;  /* 0x00000003000085a7 */ /* 0x000ea400080010ff */
[----:B--2---:R-:W-:Y:S05]  /*9310*/  @!P0 BRA `(.L_x_143) ;  /* 0xfffffffc00f08947 */ /* 0x004fea000383ffff */
[----:B------:R-:W-:Y:S05]  /*9320*/  BRA `(.L_x_144) ;  /* 0xffffff9000587947 */ /* 0x000fea000383ffff */
.L_x_39:
[----:B----4-:R-:W-:-:S07]  /*9330*/  MOV R0, UR5 ;  /* 0x0000000500007c02 */ /* 0x010fce0008000f00 */
.L_x_145:
[----:B-1----:R1:W2:Y:S02]  /*9340*/  SYNCS.PHASECHK.TRANS64.TRYWAIT P0, [R0+URZ], R3 ;  /* 0x00000003000075a7 */ /* 0x0022a400080011ff */
[----:B--2---:R-:W-:Y:S05]  /*9350*/  @!P0 NANOSLEEP.SYNCS 0x989680 ;  /* 0x009896800000895d */ /* 0x004fea0003900000 */
[----:B------:R-:W2:Y:S02]  /*9360*/  @!P0 SYNCS.PHASECHK.TRANS64 P0, [R0+URZ], R3 ;  /* 0x00000003000085a7 */ /* 0x000ea400080010ff */
[----:B--2---:R-:W-:Y:S05]  /*9370*/  @!P0 BRA `(.L_x_145) ;  /* 0xfffffffc00f08947 */ /* 0x004fea000383ffff */
[----:B------:R-:W-:Y:S05]  /*9380*/  BRA `(.L_x_146) ;  /* 0xffffff9000647947 */ /* 0x000fea000383ffff */
.L_x_40:
[----:B----4-:R-:W-:-:S07]  /*9390*/  MOV R0, UR5 ;  /* 0x0000000500007c02 */ /* 0x010fce0008000f00 */
.L_x_147:
[----:B-1----:R1:W2:Y:S02]  /*93a0*/  SYNCS.PHASECHK.TRANS64.TRYWAIT P0, [R0+URZ], R3 ;  /* 0x00000003000075a7 */ /* 0x0022a400080011ff */
[----:B--2---:R-:W-:Y:S05]  /*93b0*/  @!P0 NANOSLEEP.SYNCS 0x989680 ;  /* 0x009896800000895d */ /* 0x004fea0003900000 */
[----:B------:R-:W2:Y:S02]  /*93c0*/  @!P0 SYNCS.PHASECHK.TRANS64 P0, [R0+URZ], R3 ;  /* 0x00000003000085a7 */ /* 0x000ea400080010ff */
[----:B--2---:R-:W-:Y:S05]  /*93d0*/  @!P0 BRA `(.L_x_147) ;  /* 0xfffffffc00f08947 */ /* 0x004fea000383ffff */
[----:B------:R-:W-:Y:S05]  /*93e0*/  BRA `(.L_x_148) ;  /* 0xffffff9000707947 */ /* 0x000fea000383ffff */
.L_x_41:
[----:B----4-:R-:W-:-:S07]  /*93f0*/  MOV R0, UR5 ;  /* 0x0000000500007c02 */ /* 0x010fce0008000f00 */
.L_x_149:
[----:B-1----:R1:W2:Y:S02]  /*9400*/  SYNCS.PHASECHK.TRANS64.TRYWAIT P0, [R0+URZ], R3 ;  /* 0x00000003000075a7 */ /* 0x0022a400080011ff */
[----:B--2---:R-:W-:Y:S05]  /*9410*/  @!P0 NANOSLEEP.SYNCS 0x989680 ;  /* 0x009896800000895d */ /* 0x004fea0003900000 */
[----:B------:R-:W2:Y:S02]  /*9420*/  @!P0 SYNCS.PHASECHK.TRANS64 P0, [R0+URZ], R3 ;  /* 0x00000003000085a7 */ /* 0x000ea400080010ff */
[----:B--2---:R-:W-:Y:S05]  /*9430*/  @!P0 BRA `(.L_x_149) ;  /* 0xfffffffc00f08947 */ /* 0x004fea000383ffff */
[----:B------:R-:W-:Y:S05]  /*9440*/  BRA `(.L_x_150) ;  /* 0xffffff90007c7947 */ /* 0x000fea000383ffff */
.L_x_42:
[----:B----4-:R-:W-:-:S07]  /*9450*/  MOV R0, UR5 ;  /* 0x0000000500007c02 */ /* 0x010fce0008000f00 */
.L_x_151:
[----:B-1----:R1:W2:Y:S02]  /*9460*/  SYNCS.PHASECHK.TRANS64.TRYWAIT P0, [R0+URZ], R3 ;  /* 0x00000003000075a7 */ /* 0x0022a400080011ff */
[----:B--2---:R-:W-:Y:S05]  /*9470*/  @!P0 NANOSLEEP.SYNCS 0x989680 ;  /* 0x009896800000895d */ /* 0x004fea0003900000 */
[----:B------:R-:W2:Y:S02]  /*9480*/  @!P0 SYNCS.PHASECHK.TRANS64 P0, [R0+URZ], R3 ;  /* 0x00000003000085a7 */ /* 0x000ea400080010ff */
[----:B--2---:R-:W-:Y:S05]  /*9490*/  @!P0 BRA `(.L_x_151) ;  /* 0xfffffffc00f08947 */ /* 0x004fea000383ffff */
[----:B------:R-:W-:Y:S05]  /*94a0*/  BRA `(.L_x_152) ;  /* 0xffffff9000887947 */ /* 0x000fea000383ffff */
.L_x_43:
[----:B----4-:R-:W-:-:S07]  /*94b0*/  MOV R0, UR5 ;  /* 0x0000000500007c02 */ /* 0x010fce0008000f00 */
.L_x_153:
[----:B-1----:R1:W2:Y:S02]  /*94c0*/  SYNCS.PHASECHK.TRANS64.TRYWAIT P0, [R0+URZ], R3 ;  /* 0x00000003000075a7 */ /* 0x0022a400080011ff */
[----:B--2---:R-:W-:Y:S05]  /*94d0*/  @!P0 NANOSLEEP.SYNCS 0x989680 ;  /* 0x009896800000895d */ /* 0x004fea0003900000 */
[----:B------:R-:W2:Y:S02]  /*94e0*/  @!P0 SYNCS.PHASECHK.TRANS64 P0, [R0+URZ], R3 ;  /* 0x00000003000085a7 */ /* 0x000ea400080010ff */
[----:B--2---:R-:W-:Y:S05]  /*94f0*/  @!P0 BRA `(.L_x_153) ;  /* 0xfffffffc00f08947 */ /* 0x004fea000383ffff */
[----:B------:R-:W-:Y:S05]  /*9500*/  BRA `(.L_x_154) ;  /* 0xffffff9000947947 */ /* 0x000fea000383ffff */
.L_x_44:
[----:B----4-:R-:W-:-:S07]  /*9510*/  MOV R0, UR5 ;  /* 0x0000000500007c02 */ /* 0x010fce0008000f00 */
.L_x_155:
[----:B-1----:R1:W2:Y:S02]  /*9520*/  SYNCS.PHASECHK.TRANS64.TRYWAIT P0, [R0+URZ], R3 ;  /* 0x00000003000075a7 */ /* 0x0022a400080011ff */
[----:B--2---:R-:W-:Y:S05]  /*9530*/  @!P0 NANOSLEEP.SYNCS 0x989680 ;  /* 0x009896800000895d */ /* 0x004fea0003900000 */
[----:B------:R-:W2:Y:S02]  /*9540*/  @!P0 SYNCS.PHASECHK.TRANS64 P0, [R0+URZ], R3 ;  /* 0x00000003000085a7 */ /* 0x000ea400080010ff */
[----:B--2---:R-:W-:Y:S05]  /*9550*/  @!P0 BRA `(.L_x_155) ;  /* 0xfffffffc00f08947 */ /* 0x004fea000383ffff */
[----:B------:R-:W-:Y:S05]  /*9560*/  BRA `(.L_x_156) ;  /* 0xffffff9000a07947 */ /* 0x000fea000383ffff */
.L_x_47:
[----:B-1----:R1:W2:Y:S02]  /*9570*/  SYNCS.PHASECHK.TRANS64.TRYWAIT P0, [R0+URZ+0x140], R4 ;  /* 0x00014004000075a7 */ /* 0x0022a400080011ff */
[----:B--2---:R-:W-:Y:S05]  /*9580*/  @!P0 NANOSLEEP.SYNCS 0x989680 ;  /* 0x009896800000895d */ /* 0x004fea0003900000 */
[----:B------:R-:W2:Y:S02]  /*9590*/  @!P0 SYNCS.PHASECHK.TRANS64 P0, [R0+URZ+0x140], R4 ;  /* 0x00014004000085a7 */ /* 0x000ea400080010ff */
[----:B--2---:R-:W-:Y:S05]  /*95a0*/  @!P0 BRA `(.L_x_47) ;  /* 0xfffffffc00f08947 */ /* 0x004fea000383ffff */
[----:B------:R-:W-:Y:S05]  /*95b0*/  BRA `(.L_x_157) ;  /* 0xffffff9000fc7947 */ /* 0x000fea000383ffff */
.L_x_48:
[----:B------:R-:W-:-:S07]  /*95c0*/  MOV R0, UR5 ;  /* 0x0000000500007c02 */ /* 0x000fce0008000f00 */
.L_x_158:
[----:B-1----:R1:W2:Y:S02]  /*95d0*/  SYNCS.PHASECHK.TRANS64.TRYWAIT P0, [R0+URZ+0xf0], R5 ;  /* 0x0000f005000075a7 */ /* 0x0022a400080011ff */
[----:B--2---:R-:W-:Y:S05]  /*95e0*/  @!P0 NANOSLEEP.SYNCS 0x989680 ;  /* 0x009896800000895d */ /* 0x004fea0003900000 */
[----:B------:R-:W2:Y:S02]  /*95f0*/  @!P0 SYNCS.PHASECHK.TRANS64 P0, [R0+URZ+0xf0], R5 ;  /* 0x0000f005000085a7 */ /* 0x000ea400080010ff */
[----:B--2---:R-:W-:Y:S05]  /*9600*/  @!P0 BRA `(.L_x_158) ;  /* 0xfffffffc00f08947 */ /* 0x004fea000383ffff */
[----:B------:R-:W-:Y:S05]  /*9610*/  BRA `(.L_x_159) ;  /* 0xffffff94000c7947 */ /* 0x000fea000383ffff */
.L_x_49:
[----:B-1----:R1:W2:Y:S02]  /*9620*/  SYNCS.PHASECHK.TRANS64.TRYWAIT P1, [R0+URZ+0xe0], R4 ;  /* 0x0000e004000075a7 */ /* 0x0022a400080211ff */
[----:B--2---:R-:W-:Y:S05]  /*9630*/  @!P1 NANOSLEEP.SYNCS 0x989680 ;  /* 0x009896800000995d */ /* 0x004fea0003900000 */
[----:B------:R-:W2:Y:S02]  /*9640*/  @!P1 SYNCS.PHASECHK.TRANS64 P1, [R0+URZ+0xe0], R4 ;  /* 0x0000e004000095a7 */ /* 0x000ea400080210ff */
[----:B--2---:R-:W-:Y:S05]  /*9650*/  @!P1 BRA `(.L_x_49) ;  /* 0xfffffffc00f09947 */ /* 0x004fea000383ffff */
[----:B------:R-:W-:Y:S05]  /*9660*/  BRA `(.L_x_160) ;  /* 0xffffff94003c7947 */ /* 0x000fea000383ffff */
.L_x_52:
[----:B------:R-:W-:-:S07]  /*9670*/  MOV R0, UR5 ;  /* 0x0000000500007c02 */ /* 0x000fce0008000f00 */
.L_x_161:
[----:B-1----:R1:W2:Y:S02]  /*9680*/  SYNCS.PHASECHK.TRANS64.TRYWAIT P0, [R0+URZ+0xf0], R2 ;  /* 0x0000f002000075a7 */ /* 0x0022a400080011ff */
[----:B--2---:R-:W-:Y:S05]  /*9690*/  @!P0 NANOSLEEP.SYNCS 0x989680 ;  /* 0x009896800000895d */ /* 0x004fea0003900000 */
[----:B------:R-:W2:Y:S02]  /*96a0*/  @!P0 SYNCS.PHASECHK.TRANS64 P0, [R0+URZ+0xf0], R2 ;  /* 0x0000f002000085a7 */ /* 0x000ea400080010ff */
[----:B--2---:R-:W-:Y:S05]  /*96b0*/  @!P0 BRA `(.L_x_161) ;  /* 0xfffffffc00f08947 */ /* 0x004fea000383ffff */
[----:B------:R-:W-:Y:S05]  /*96c0*/  BRA `(.L_x_51) ;  /* 0xffffff9400907947 */ /* 0x000fea000383ffff */
.L_x_59:
[----:B-1----:R1:W2:Y:S02]  /*96d0*/  SYNCS.PHASECHK.TRANS64.TRYWAIT P1, [R0+URZ+0xe0], R2 ;  /* 0x0000e002000075a7 */ /* 0x0022a400080211ff */
[----:B--2---:R-:W-:Y:S05]  /*96e0*/  @!P1 NANOSLEEP.SYNCS 0x989680 ;  /* 0x009896800000995d */ /* 0x004fea0003900000 */
[----:B------:R-:W2:Y:S02]  /*96f0*/  @!P1 SYNCS.PHASECHK.TRANS64 P1, [R0+URZ+0xe0], R2 ;  /* 0x0000e002000095a7 */ /* 0x000ea400080210ff */
[----:B--2---:R-:W-:Y:S05]  /*9700*/  @!P1 BRA `(.L_x_59) ;  /* 0xfffffffc00f09947 */ /* 0x004fea000383ffff */
[----:B------:R-:W-:Y:S05]  /*9710*/  BRA `(.L_x_162) ;  /* 0xffffff9800ec7947 */ /* 0x000fea000383ffff */
.L_x_60:
[----:B------:R-:W-:-:S07]  /*9720*/  MOV R2, UR8 ;  /* 0x0000000800027c02 */ /* 0x000fce0008000f00 */
.L_x_163:
[----:B-1----:R1:W2:Y:S02]  /*9730*/  SYNCS.PHASECHK.TRANS64.TRYWAIT P0, [R2+URZ+0x120], R0 ;  /* 0x00012000020075a7 */ /* 0x0022a400080011ff */
[----:B--2---:R-:W-:Y:S05]  /*9740*/  @!P0 NANOSLEEP.SYNCS 0x989680 ;  /* 0x009896800000895d */ /* 0x004fea0003900000 */
[----:B------:R-:W2:Y:S02]  /*9750*/  @!P0 SYNCS.PHASECHK.TRANS64 P0, [R2+URZ+0x120], R0 ;  /* 0x00012000020085a7 */ /* 0x000ea400080010ff */
[----:B--2---:R-:W-:Y:S05]  /*9760*/  @!P0 BRA `(.L_x_163) ;  /* 0xfffffffc00f08947 */ /* 0x004fea000383ffff */
[----:B------:R-:W-:Y:S05]  /*9770*/  BRA `(.L_x_164) ;  /* 0xffffff9c003c7947 */ /* 0x000fea000383ffff */
.L_x_63:
[----:B------:R-:W-:Y:S07]  /*9780*/  MOV R0, UR7 ;  /* 0x0000000700007c02 */ /* 0x000fee0008000f00 */
.L_x_165:
[----:B-1----:R1:W2:Y:S02]  /*9790*/  SYNCS.PHASECHK.TRANS64.TRYWAIT P0, [R0+URZ], R2 ;  /* 0x00000002000075a7 */ /* 0x0022a400080011ff */
[----:B--2---:R-:W-:Y:S05]  /*97a0*/  @!P0 NANOSLEEP.SYNCS 0x989680 ;  /* 0x009896800000895d */ /* 0x004fea0003900000 */
[----:B------:R-:W2:Y:S02]  /*97b0*/  @!P0 SYNCS.PHASECHK.TRANS64 P0, [R0+URZ], R2 ;  /* 0x00000002000085a7 */ /* 0x000ea400080010ff */
[----:B--2---:R-:W-:Y:S05]  /*97c0*/  @!P0 BRA `(.L_x_165) ;  /* 0xfffffffc00f08947 */ /* 0x004fea000383ffff */
[----:B------:R-:W-:Y:S05]  /*97d0*/  BRA `(.L_x_62) ;  /* 0xffffff9c00587947 */ /* 0x000fea000383ffff */
.L_x_66:
[----:B------:R-:W-:-:S07]  /*97e0*/  MOV R0, UR5 ;  /* 0x0000000500007c02 */ /* 0x000fce0008000f00 */
.L_x_166:
[----:B--2---:R2:W3:Y:S02]  /*97f0*/  SYNCS.PHASECHK.TRANS64.TRYWAIT P0, [R0+URZ], R2 ;  /* 0x00000002000075a7 */ /* 0x0044e400080011ff */
[----:B---3--:R-:W-:Y:S05]  /*9800*/  @!P0 NANOSLEEP.SYNCS 0x989680 ;  /* 0x009896800000895d */ /* 0x008fea0003900000 */
[----:B------:R-:W3:Y:S02]  /*9810*/  @!P0 SYNCS.PHASECHK.TRANS64 P0, [R0+URZ], R2 ;  /* 0x00000002000085a7 */ /* 0x000ee400080010ff */
[----:B---3--:R-:W-:Y:S05]  /*9820*/  @!P0 BRA `(.L_x_166) ;  /* 0xfffffffc00f08947 */ /* 0x008fea000383ffff */
[----:B------:R-:W-:Y:S05]  /*9830*/  BRA `(.L_x_167) ;  /* 0xffffffa0000c7947 */ /* 0x000fea000383ffff */
.L_x_67:
[----:B------:R-:W-:-:S07]  /*9840*/  MOV R0, UR5 ;  /* 0x0000000500007c02 */ /* 0x000fce0008000f00 */
.L_x_168:
[----:B-1----:R1:W2:Y:S02]  /*9850*/  SYNCS.PHASECHK.TRANS64.TRYWAIT P0, [R0+URZ], R3 ;  /* 0x00000003000075a7 */ /* 0x0022a400080011ff */
[----:B--2---:R-:W-:Y:S05]  /*9860*/  @!P0 NANOSLEEP.SYNCS 0x989680 ;  /* 0x009896800000895d */ /* 0x004fea0003900000 */
[----:B------:R-:W2:Y:S02]  /*9870*/  @!P0 SYNCS.PHASECHK.TRANS64 P0, [R0+URZ], R3 ;  /* 0x00000003000085a7 */ /* 0x000ea400080010ff */
[----:B--2---:R-:W-:Y:S05]  /*9880*/  @!P0 BRA `(.L_x_168) ;  /* 0xfffffffc00f08947 */ /* 0x004fea000383ffff */
[----:B------:R-:W-:Y:S05]  /*9890*/  BRA `(.L_x_169) ;  /* 0xffffffa000187947 */ /* 0x000fea000383ffff */
.L_x_68:
[----:B------:R-:W-:-:S07]  /*98a0*/  MOV R0, UR5 ;  /* 0x0000000500007c02 */ /* 0x000fce0008000f00 */
.L_x_170:
[----:B-1----:R1:W2:Y:S02]  /*98b0*/  SYNCS.PHASECHK.TRANS64.TRYWAIT P0, [R0+URZ], R3 ;  /* 0x00000003000075a7 */ /* 0x0022a400080011ff */
[----:B--2---:R-:W-:Y:S05]  /*98c0*/  @!P0 NANOSLEEP.SYNCS 0x989680 ;  /* 0x009896800000895d */ /* 0x004fea0003900000 */
[----:B------:R-:W2:Y:S02]  /*98d0*/  @!P0 SYNCS.PHASECHK.TRANS64 P0, [R0+URZ], R3 ;  /* 0x00000003000085a7 */ /* 0x000ea400080010ff */
[----:B--2---:R-:W-:Y:S05]  /*98e0*/  @!P0 BRA `(.L_x_170) ;  /* 0xfffffffc00f08947 */ /* 0x004fea000383ffff */
[----:B------:R-:W-:Y:S05]  /*98f0*/  BRA `(.L_x_171) ;  /* 0xffffffa000247947 */ /* 0x000fea000383ffff */
.L_x_69:
[----:B-1----:R-:W-:-:S07]  /*9900*/  MOV R0, UR7 ;  /* 0x0000000700007c02 */ /* 0x002fce0008000f00 */
.L_x_172:
[----:B-1----:R1:W2:Y:S02]  /*9910*/  SYNCS.PHASECHK.TRANS64.TRYWAIT P0, [R0+URZ], R2 ;  /* 0x00000002000075a7 */ /* 0x0022a400080011ff */
[----:B--2---:R-:W-:Y:S05]  /*9920*/  @!P0 NANOSLEEP.SYNCS 0x989680 ;  /* 0x009896800000895d */ /* 0x004fea0003900000 */
[----:B------:R-:W2:Y:S02]  /*9930*/  @!P0 SYNCS.PHASECHK.TRANS64 P0, [R0+URZ], R2 ;  /* 0x00000002000085a7 */ /* 0x000ea400080010ff */
[----:B--2---:R-:W-:Y:S05]  /*9940*/  @!P0 BRA `(.L_x_172) ;  /* 0xfffffffc00f08947 */ /* 0x004fea000383ffff */
[----:B------:R-:W-:Y:S05]  /*9950*/  BRA `(.L_x_173) ;  /* 0xffffffa000307947 */ /* 0x000fea000383ffff */
.L_x_74:
[----:B--2---:R2:W3:Y:S02]  /*9960*/  SYNCS.PHASECHK.TRANS64.TRYWAIT P0, [R0+URZ+0xe0], R2 ;  /* 0x0000e002000075a7 */ /* 0x0044e400080011ff */
[----:B---3--:R-:W-:Y:S05]  /*9970*/  @!P0 NANOSLEEP.SYNCS 0x989680 ;  /* 0x009896800000895d */ /* 0x008fea0003900000 */
[----:B------:R-:W3:Y:S02]  /*9980*/  @!P0 SYNCS.PHASECHK.TRANS64 P0, [R0+URZ+0xe0], R2 ;  /* 0x0000e002000085a7 */ /* 0x000ee400080010ff */
[----:B---3--:R-:W-:Y:S05]  /*9990*/  @!P0 BRA `(.L_x_74) ;  /* 0xfffffffc00f08947 */ /* 0x008fea000383ffff */
[----:B------:R-:W-:Y:S05]  /*99a0*/  BRA `(.L_x_174) ;  /* 0xffffffa4003c7947 */ /* 0x000fea000383ffff */
.L_x_77:
[----:B------:R-:W-:Y:S07]  /*99b0*/  MOV R0, UR7 ;  /* 0x0000000700007c02 */ /* 0x000fee0008000f00 */
.L_x_175:
[----:B--2---:R2:W3:Y:S02]  /*99c0*/  SYNCS.PHASECHK.TRANS64.TRYWAIT P0, [R0+URZ+0xd8], R2 ;  /* 0x0000d802000075a7 */ /* 0x0044e400080011ff */
[----:B---3--:R-:W-:Y:S05]  /*99d0*/  @!P0 NANOSLEEP.SYNCS 0x989680 ;  /* 0x009896800000895d */ /* 0x008fea0003900000 */
[----:B------:R-:W3:Y:S02]  /*99e0*/  @!P0 SYNCS.PHASECHK.TRANS64 P0, [R0+URZ+0xd8], R2 ;  /* 0x0000d802000085a7 */ /* 0x000ee400080010ff */
[----:B---3--:R-:W-:Y:S05]  /*99f0*/  @!P0 BRA `(.L_x_175) ;  /* 0xfffffffc00f08947 */ /* 0x008fea000383ffff */
[----:B------:R-:W-:Y:S05]  /*9a00*/  BRA `(.L_x_76) ;  /* 0xffffffa8001c7947 */ /* 0x000fea000383ffff */
.L_x_80:
[----:B------:R-:W-:Y:S07]  /*9a10*/  MOV R0, UR7 ;  /* 0x0000000700007c02 */ /* 0x000fee0008000f00 */
.L_x_176:
[----:B-1----:R1:W2:Y:S02]  /*9a20*/  SYNCS.PHASECHK.TRANS64.TRYWAIT P0, [R0+URZ+0xb0], R14 ;  /* 0x0000b00e000075a7 */ /* 0x0022a400080011ff */
[----:B--2---:R-:W-:Y:S05]  /*9a30*/  @!P0 NANOSLEEP.SYNCS 0x989680 ;  /* 0x009896800000895d */ /* 0x004fea0003900000 */
[----:B------:R-:W2:Y:S02]  /*9a40*/  @!P0 SYNCS.PHASECHK.TRANS64 P0, [R0+URZ+0xb0], R14 ;  /* 0x0000b00e000085a7 */ /* 0x000ea400080010ff */
[----:B--2---:R-:W-:Y:S05]  /*9a50*/  @!P0 BRA `(.L_x_176) ;  /* 0xfffffffc00f08947 */ /* 0x004fea000383ffff */
[----:B------:R-:W-:Y:S05]  /*9a60*/  BRA `(.L_x_177) ;  /* 0xffffffa800947947 */ /* 0x000fea000383ffff */
.L_x_81:
[----:B------:R-:W-:Y:S07]  /*9a70*/  MOV R0, UR7 ;  /* 0x0000000700007c02 */ /* 0x000fee0008000f00 */
.L_x_178:
[----:B-1----:R1:W2:Y:S02]  /*9a80*/  SYNCS.PHASECHK.TRANS64.TRYWAIT P0, [R0+URZ+0xb8], R14 ;  /* 0x0000b80e000075a7 */ /* 0x0022a400080011ff */
[----:B--2---:R-:W-:Y:S05]  /*9a90*/  @!P0 NANOSLEEP.SYNCS 0x989680 ;  /* 0x009896800000895d */ /* 0x004fea0003900000 */
[----:B------:R-:W2:Y:S02]  /*9aa0*/  @!P0 SYNCS.PHASECHK.TRANS64 P0, [R0+URZ+0xb8], R14 ;  /* 0x0000b80e000085a7 */ /* 0x000ea400080010ff */
[----:B--2---:R-:W-:Y:S05]  /*9ab0*/  @!P0 BRA `(.L_x_178) ;  /* 0xfffffffc00f08947 */ /* 0x004fea000383ffff */
[----:B------:R-:W-:Y:S05]  /*9ac0*/  BRA `(.L_x_179) ;  /* 0xffffffa800cc7947 */ /* 0x000fea000383ffff */
.L_x_82:
[----:B------:R-:W-:Y:S07]  /*9ad0*/  MOV R0, UR7 ;  /* 0x0000000700007c02 */ /* 0x000fee0008000f00 */
.L_x_180:
[----:B-1----:R1:W2:Y:S02]  /*9ae0*/  SYNCS.PHASECHK.TRANS64.TRYWAIT P0, [R0+URZ+0xc0], R14 ;  /* 0x0000c00e000075a7 */ /* 0x0022a400080011ff */
[----:B--2---:R-:W-:Y:S05]  /*9af0*/  @!P0 NANOSLEEP.SYNCS 0x989680 ;  /* 0x009896800000895d */ /* 0x004fea0003900000 */
[----:B------:R-:W2:Y:S02]  /*9b00*/  @!P0 SYNCS.PHASECHK.TRANS64 P0, [R0+URZ+0xc0], R14 ;  /* 0x0000c00e000085a7 */ /* 0x000ea400080010ff */
[----:B--2---:R-:W-:Y:S05]  /*9b10*/  @!P0 BRA `(.L_x_180) ;  /* 0xfffffffc00f08947 */ /* 0x004fea000383ffff */
[----:B------:R-:W-:Y:S05]  /*9b20*/  BRA `(.L_x_181) ;  /* 0xffffffac00107947 */ /* 0x000fea000383ffff */
.L_x_83:
[----:B------:R-:W-:Y:S07]  /*9b30*/  MOV R0, UR7 ;  /* 0x0000000700007c02 */ /* 0x000fee0008000f00 */
.L_x_182:
[----:B-1----:R1:W2:Y:S02]  /*9b40*/  SYNCS.PHASECHK.TRANS64.TRYWAIT P0, [R0+URZ+0xc8], R14 ;  /* 0x0000c80e000075a7 */ /* 0x0022a400080011ff */
[----:B--2---:R-:W-:Y:S05]  /*9b50*/  @!P0 NANOSLEEP.SYNCS 0x989680 ;  /* 0x009896800000895d */ /* 0x004fea0003900000 */
[----:B------:R-:W2:Y:S02]  /*9b60*/  @!P0 SYNCS.PHASECHK.TRANS64 P0, [R0+URZ+0xc8], R14 ;  /* 0x0000c80e000085a7 */ /* 0x000ea400080010ff */
[----:B--2---:R-:W-:Y:S05]  /*9b70*/  @!P0 BRA `(.L_x_182) ;  /* 0xfffffffc00f08947 */ /* 0x004fea000383ffff */
[----:B------:R-:W-:Y:S05]  /*9b80*/  BRA `(.L_x_183) ;  /* 0xffffffac00947947 */ /* 0x000fea000383ffff */
.L_x_85:
[----:B------:R-:W-:-:S07]  /*9b90*/  MOV R0, UR7 ;  /* 0x0000000700007c02 */ /* 0x000fce0008000f00 */
.L_x_184:
[----:B-1----:R1:W3:Y:S02]  /*9ba0*/  SYNCS.PHASECHK.TRANS64.TRYWAIT P0, [R0+URZ+0xb0], R2 ;  /* 0x0000b002000075a7 */ /* 0x0022e400080011ff */
[----:B---3--:R-:W-:Y:S05]  /*9bb0*/  @!P0 NANOSLEEP.SYNCS 0x989680 ;  /* 0x009896800000895d */ /* 0x008fea0003900000 */
[----:B------:R-:W3:Y:S02]  /*9bc0*/  @!P0 SYNCS.PHASECHK.TRANS64 P0, [R0+URZ+0xb0], R2 ;  /* 0x0000b002000085a7 */ /* 0x000ee400080010ff */
[----:B---3--:R-:W-:Y:S05]  /*9bd0*/  @!P0 BRA `(.L_x_184) ;  /* 0xfffffffc00f08947 */ /* 0x008fea000383ffff */
[----:B------:R-:W-:Y:S05]  /*9be0*/  BRA `(.L_x_185) ;  /* 0xffffffb000047947 */ /* 0x000fea000383ffff */
.L_x_86:
[----:B-1----:R-:W-:-:S07]  /*9bf0*/  MOV R0, UR7 ;  /* 0x0000000700007c02 */ /* 0x002fce0008000f00 */
.L_x_186:
[----:B-1----:R1:W3:Y:S02]  /*9c00*/  SYNCS.PHASECHK.TRANS64.TRYWAIT P0, [R0+URZ+0xb8], R2 ;  /* 0x0000b802000075a7 */ /* 0x0022e400080011ff */
[----:B---3--:R-:W-:Y:S05]  /*9c10*/  @!P0 NANOSLEEP.SYNCS 0x989680 ;  /* 0x009896800000895d */ /* 0x008fea0003900000 */
[----:B------:R-:W3:Y:S02]  /*9c20*/  @!P0 SYNCS.PHASECHK.TRANS64 P0, [R0+URZ+0xb8], R2 ;  /* 0x0000b802000085a7 */ /* 0x000ee400080010ff */
[----:B---3--:R-:W-:Y:S05]  /*9c30*/  @!P0 BRA `(.L_x_186) ;  /* 0xfffffffc00f08947 */ /* 0x008fea000383ffff */
[----:B------:R-:W-:Y:S05]  /*9c40*/  BRA `(.L_x_187) ;  /* 0xffffffac00f47947 */ /* 0x000fea000383ffff */
.L_x_87:
[----:B-1----:R-:W-:-:S07]  /*9c50*/  MOV R0, UR7 ;  /* 0x0000000700007c02 */ /* 0x002fce0008000f00 */
.L_x_188:
[----:B-1----:R1:W3:Y:S02]  /*9c60*/  SYNCS.PHASECHK.TRANS64.TRYWAIT P0, [R0+URZ+0xc0], R2 ;  /* 0x0000c002000075a7 */ /* 0x0022e400080011ff */
[----:B---3--:R-:W-:Y:S05]  /*9c70*/  @!P0 NANOSLEEP.SYNCS 0x989680 ;  /* 0x009896800000895d */ /* 0x008fea0003900000 */
[----:B------:R-:W3:Y:S02]  /*9c80*/  @!P0 SYNCS.PHASECHK.TRANS64 P0, [R0+URZ+0xc0], R2 ;  /* 0x0000c002000085a7 */ /* 0x000ee400080010ff */
[----:B---3--:R-:W-:Y:S05]  /*9c90*/  @!P0 BRA `(.L_x_188) ;  /* 0xfffffffc00f08947 */ /* 0x008fea000383ffff */
[----:B------:R-:W-:Y:S05]  /*9ca0*/  BRA `(.L_x_189) ;  /* 0xffffffac00e47947 */ /* 0x000fea000383ffff */
.L_x_89:
[----:B--2---:R2:W4:Y:S02]  /*9cb0*/  SYNCS.PHASECHK.TRANS64.TRYWAIT P0, [R0+URZ+0xe0], R2 ;  /* 0x0000e002000075a7 */ /* 0x00452400080011ff */
[----:B----4-:R-:W-:Y:S05]  /*9cc0*/  @!P0 NANOSLEEP.SYNCS 0x989680 ;  /* 0x009896800000895d */ /* 0x010fea0003900000 */
[----:B------:R-:W4:Y:S02]  /*9cd0*/  @!P0 SYNCS.PHASECHK.TRANS64 P0, [R0+URZ+0xe0], R2 ;  /* 0x0000e002000085a7 */ /* 0x000f2400080010ff */
[----:B----4-:R-:W-:Y:S05]  /*9ce0*/  @!P0 BRA `(.L_x_89) ;  /* 0xfffffffc00f08947 */ /* 0x010fea000383ffff */
[----:B------:R-:W-:Y:S05]  /*9cf0*/  BRA `(.L_x_190) ;  /* 0xffffffb000b87947 */ /* 0x000fea000383ffff */
.L_x_100:
[----:B-1----:R-:W-:Y:S04]  /*9d00*/  MOV R0, UR48 ;  /* 0x0000003000007c02 */ /* 0x002fe80008000f00 */
[----:B------:R1:W3:Y:S03]  /*9d10*/  SYNCS.PHASECHK.TRANS64.TRYWAIT P1, [R0+URZ+0x90], R3 ;  /* 0x00009003000075a7 */ /* 0x0002e600080211ff */
[----:B---3--:R-:W-:Y:S05]  /*9d20*/  @!P1 NANOSLEEP.SYNCS 0x989680 ;  /* 0x009896800000995d */ /* 0x008fea0003900000 */
[----:B------:R-:W3:Y:S02]  /*9d30*/  @!P1 SYNCS.PHASECHK.TRANS64 P1, [R0+URZ+0x90], R3 ;  /* 0x00009003000095a7 */ /* 0x000ee400080210ff */
[----:B---3--:R-:W-:Y:S05]  /*9d40*/  @!P1 BRA `(.L_x_100) ;  /* 0xfffffffc00ec9947 */ /* 0x008fea000383ffff */
[----:B------:R-:W-:Y:S05]  /*9d50*/  BRA `(.L_x_99) ;  /* 0xffffffbc00f07947 */ /* 0x000fea000383ffff */
.L_x_102:
[----:B-1----:R1:W2:Y:S02]  /*9d60*/  SYNCS.PHASECHK.TRANS64.TRYWAIT P0, [R64+URZ+0x100], R2 ;  /* 0x00010002400075a7 */ /* 0x0022a400080011ff */
[----:B--2---:R-:W-:Y:S05]  /*9d70*/  @!P0 NANOSLEEP.SYNCS 0x989680 ;  /* 0x009896800000895d */ /* 0x004fea0003900000 */
[----:B------:R-:W2:Y:S02]  /*9d80*/  @!P0 SYNCS.PHASECHK.TRANS64 P0, [R64+URZ+0x100], R2 ;  /* 0x00010002400085a7 */ /* 0x000ea400080010ff */
[----:B--2---:R-:W-:Y:S05]  /*9d90*/  @!P0 BRA `(.L_x_102) ;  /* 0xfffffffc00f08947 */ /* 0x004fea000383ffff */
[----:B------:R-:W-:Y:S05]  /*9da0*/  BRA `(.L_x_101) ;  /* 0xffffffc0001c7947 */ /* 0x000fea000383ffff */
.L_x_111:
[----:B--2---:R2:W3:Y:S02]  /*9db0*/  SYNCS.PHASECHK.TRANS64.TRYWAIT P0, [R2+URZ+0x90], R0 ;  /* 0x00009000020075a7 */ /* 0x0044e400080011ff */
[----:B---3--:R-:W-:Y:S05]  /*9dc0*/  @!P0 NANOSLEEP.SYNCS 0x989680 ;  /* 0x009896800000895d */ /* 0x008fea0003900000 */
[----:B------:R-:W3:Y:S02]  /*9dd0*/  @!P0 SYNCS.PHASECHK.TRANS64 P0, [R2+URZ+0x90], R0 ;  /* 0x00009000020085a7 */ /* 0x000ee400080010ff */
[----:B---3--:R-:W-:Y:S05]  /*9de0*/  @!P0 BRA `(.L_x_111) ;  /* 0xfffffffc00f08947 */ /* 0x008fea000383ffff */
[----:B------:R-:W-:Y:S05]  /*9df0*/  BRA `(.L_x_110) ;  /* 0xffffffcc00007947 */ /* 0x000fea000383ffff */
.L_x_119:
[----:B--2---:R2:W3:Y:S02]  /*9e00*/  SYNCS.PHASECHK.TRANS64.TRYWAIT P0, [R0+URZ+0x90], R5 ;  /* 0x00009005000075a7 */ /* 0x0044e400080011ff */
[----:B---3--:R-:W-:Y:S05]  /*9e10*/  @!P0 NANOSLEEP.SYNCS 0x989680 ;  /* 0x009896800000895d */ /* 0x008fea0003900000 */
[----:B------:R-:W3:Y:S02]  /*9e20*/  @!P0 SYNCS.PHASECHK.TRANS64 P0, [R0+URZ+0x90], R5 ;  /* 0x00009005000085a7 */ /* 0x000ee400080010ff */
[----:B---3--:R-:W-:Y:S05]  /*9e30*/  @!P0 BRA `(.L_x_119) ;  /* 0xfffffffc00f08947 */ /* 0x008fea000383ffff */
[----:B------:R-:W-:Y:S05]  /*9e40*/  BRA `(.L_x_118) ;  /* 0xffffffd800047947 */ /* 0x000fea000383ffff */
.L_x_127:
[----:B--2---:R2:W3:Y:S02]  /*9e50*/  SYNCS.PHASECHK.TRANS64.TRYWAIT P0, [R2+URZ+0x90], R0 ;  /* 0x00009000020075a7 */ /* 0x0044e400080011ff */
[----:B---3--:R-:W-:Y:S05]  /*9e60*/  @!P0 NANOSLEEP.SYNCS 0x989680 ;  /* 0x009896800000895d */ /* 0x008fea0003900000 */
[----:B------:R-:W3:Y:S02]  /*9e70*/  @!P0 SYNCS.PHASECHK.TRANS64 P0, [R2+URZ+0x90], R0 ;  /* 0x00009000020085a7 */ /* 0x000ee400080010ff */
[----:B---3--:R-:W-:Y:S05]  /*9e80*/  @!P0 BRA `(.L_x_127) ;  /* 0xfffffffc00f08947 */ /* 0x008fea000383ffff */
[----:B------:R-:W-:Y:S05]  /*9e90*/  BRA `(.L_x_126) ;  /* 0xffffffe400087947 */ /* 0x000fea000383ffff */
        .weak           $__internal_0_$__cuda_sm10x_tcgen05_guardrail_trap_col_being_dealloced_not_returned_by_alloc
        .type           $__internal_0_$__cuda_sm10x_tcgen05_guardrail_trap_col_being_dealloced_not_returned_by_alloc,@function
        .size           $__internal_0_$__cuda_sm10x_tcgen05_guardrail_trap_col_being_dealloced_not_returned_by_alloc,($__internal_1_$__cuda_sm10x_tcgen05_guardrail_trap_phase_invalid_during_alloc - $__internal_0_$__cuda_sm10x_tcgen05_guardrail_trap_col_being_dealloced_not_returned_by_alloc)
$__internal_0_$__cuda_sm10x_tcgen05_guardrail_trap_col_being_dealloced_not_returned_by_alloc:
[----:B------:R-:W-:Y:S05]  /*9ea0*/  BPT.TRAP 0x1 ;  /* 0x000000040000795c */ /* 0x000fea0000300000 */
[----:B------:R-:W-:-:S04]  /*9eb0*/  HFMA2 R3, -RZ, RZ, 0, 0 ;  /* 0x00000000ff037431 */ /* 0x000fc800000001ff */
[----:B------:R-:W-:Y:S05]  /*9ec0*/  RET.REL.NODEC R2 `(_ZN7cutlass13device_kernelINS_4gemm6kernel13GemmUniversalIN4cute5tupleIJiiiiEEENS1_10collective13CollectiveMmaINS1_35MainloopSm100TmaUmmaWarpSpecializedILi9ELi2ELi4ENS5_IJNS4_1CILi1EEESB_SB_EEEEENS5_IJNSA_ILi64EEENSA_ILi256EEENSA_ILi32EEEEEENS_6half_tENS5_IJSB_llEEESI_NS5_IJlSB_lEEENS4_8TiledMMAINS4_8MMA_AtomIJNS4_20SM100_MMA_F16BF16_SSISI_SI_fLi64ELi256ELNS4_4UMMA5MajorE1ELSP_0ELNSO_7ScaleInE0ELSQ_0EEEEEENS4_6LayoutISC_NS5_IJNSA_ILi0EEESU_SU_EEEEENS5_IJNS4_10UnderscoreESX_SX_EEEEENS4_13SM90_TMA_LOADENS4_14ComposedLayoutINS4_7SwizzleILi3ELi4ELi3EEENS4_18smem_ptr_flag_bitsILi16EEENST_INS5_IJSE_NSA_ILi8EEEEEENS5_IJSB_SE_EEEEEEEvNS4_8identityES10_NS11_INS12_ILi2ELi4ELi3EEES15_NST_INS5_IJS16_SG_EEENS5_IJSG_SB_EEEEEEEvS1B_EENS_8epilogue10collective18CollectiveEpilogueINS1I_23Sm100TmaWarpSpecializedILi4ELi2ELi32ELb1ELb0EEEJSH_NS5_IJNST_ISE_SB_EES1N_EEESI_SK_SI_SK_NS1I_6fusion15FusionCallbacksIS1M_NS1P_17LinearCombinationISI_fSI_fLNS_15FloatRoundStyleE2EEESH_S1O_JEEENS4_5SM1004TMEM4LOAD26SM100_TMEM_LOAD_16dp256b8xES10_NS11_IS13_S15_NST_INS5_IJS16_SE_EEENS5_IJSE_SB_EEEEEEENS4_17SM75_U32x4_LDSM_NENS4_14SM90_TMA_STOREES22_NS4_17SM90_U32x4_STSM_NENS4_39AutoVectorizingCopyWithAssumedAlignmentILi128EEEEEEvvEEEEvNT_6ParamsE) ;  /* 0xffffff60024c7950 */ /* 0x000fea0003c3ffff */
        .weak           $__internal_1_$__cuda_sm10x_tcgen05_guardrail_trap_phase_invalid_during_alloc
        .type           $__internal_1_$__cuda_sm10x_tcgen05_guardrail_trap_phase_invalid_during_alloc,@function
        .size           $__internal_1_$__cuda_sm10x_tcgen05_guardrail_trap_phase_invalid_during_alloc,($__internal_2_$__cuda_sm10x_tcgen05_guardrail_trap_unallocated_columns_being_dealloced - $__internal_1_$__cuda_sm10x_tcgen05_guardrail_trap_phase_invalid_during_alloc)
$__internal_1_$__cuda_sm10x_tcgen05_guardrail_trap_phase_invalid_during_alloc:
[----:B------:R-:W-:Y:S05]  /*9ed0*/  BPT.TRAP 0x1 ;  /* 0x000000040000795c */ /* 0x000fea0000300000 */
[----:B------:R-:W-:-:S04]  /*9ee0*/  MOV R3, 0x0 ;  /* 0x0000000000037802 */ /* 0x000fc80000000f00 */
[----:B------:R-:W-:Y:S05]  /*9ef0*/  RET.REL.NODEC R2 `(_ZN7cutlass13device_kernelINS_4gemm6kernel13GemmUniversalIN4cute5tupleIJiiiiEEENS1_10collective13CollectiveMmaINS1_35MainloopSm100TmaUmmaWarpSpecializedILi9ELi2ELi4ENS5_IJNS4_1CILi1EEESB_SB_EEEEENS5_IJNSA_ILi64EEENSA_ILi256EEENSA_ILi32EEEEEENS_6half_tENS5_IJSB_llEEESI_NS5_IJlSB_lEEENS4_8TiledMMAINS4_8MMA_AtomIJNS4_20SM100_MMA_F16BF16_SSISI_SI_fLi64ELi256ELNS4_4UMMA5MajorE1ELSP_0ELNSO_7ScaleInE0ELSQ_0EEEEEENS4_6LayoutISC_NS5_IJNSA_ILi0EEESU_SU_EEEEENS5_IJNS4_10UnderscoreESX_SX_EEEEENS4_13SM90_TMA_LOADENS4_14ComposedLayoutINS4_7SwizzleILi3ELi4ELi3EEENS4_18smem_ptr_flag_bitsILi16EEENST_INS5_IJSE_NSA_ILi8EEEEEENS5_IJSB_SE_EEEEEEEvNS4_8identityES10_NS11_INS12_ILi2ELi4ELi3EEES15_NST_INS5_IJS16_SG_EEENS5_IJSG_SB_EEEEEEEvS1B_EENS_8epilogue10collective18CollectiveEpilogueINS1I_23Sm100TmaWarpSpecializedILi4ELi2ELi32ELb1ELb0EEEJSH_NS5_IJNST_ISE_SB_EES1N_EEESI_SK_SI_SK_NS1I_6fusion15FusionCallbacksIS1M_NS1P_17LinearCombinationISI_fSI_fLNS_15FloatRoundStyleE2EEESH_S1O_JEEENS4_5SM1004TMEM4LOAD26SM100_TMEM_LOAD_16dp256b8xES10_NS11_IS13_S15_NST_INS5_IJS16_SE_EEENS5_IJSE_SB_EEEEEEENS4_17SM75_U32x4_LDSM_NENS4_14SM90_TMA_STOREES22_NS4_17SM90_U32x4_STSM_NENS4_39AutoVectorizingCopyWithAssumedAlignmentILi128EEEEEEvvEEEEvNT_6ParamsE) ;  /* 0xffffff6002407950 */ /* 0x000fea0003c3ffff */
        .weak           $__internal_2_$__cuda_sm10x_tcgen05_guardrail_trap_unallocated_columns_being_dealloced
        .type           $__internal_2_$__cuda_sm10x_tcgen05_guardrail_trap_unallocated_columns_being_dealloced,@function
        .size           $__internal_2_$__cuda_sm10x_tcgen05_guardrail_trap_unallocated_columns_being_dealloced,(.L_x_192 - $__internal_2_$__cuda_sm10x_tcgen05_guardrail_trap_unallocated_columns_being_dealloced)
$__internal_2_$__cuda_sm10x_tcgen05_guardrail_trap_unallocated_columns_being_dealloced:
[----:B------:R-:W-:Y:S05]  /*9f00*/  BPT.TRAP 0x1 ;  /* 0x000000040000795c */ /* 0x000fea0000300000 */
[----:B------:R-:W-:-:S04]  /*9f10*/  HFMA2 R3, -RZ, RZ, 0, 0 ;  /* 0x00000000ff037431 */ /* 0x000fc800000001ff */
[----:B------:R-:W-:Y:S05]  /*9f20*/  RET.REL.NODEC R2 `(_ZN7cutlass13device_kernelINS_4gemm6kernel13GemmUniversalIN4cute5tupleIJiiiiEEENS1_10collective13CollectiveMmaINS1_35MainloopSm100TmaUmmaWarpSpecializedILi9ELi2ELi4ENS5_IJNS4_1CILi1EEESB_SB_EEEEENS5_IJNSA_ILi64EEENSA_ILi256EEENSA_ILi32EEEEEENS_6half_tENS5_IJSB_llEEESI_NS5_IJlSB_lEEENS4_8TiledMMAINS4_8MMA_AtomIJNS4_20SM100_MMA_F16BF16_SSISI_SI_fLi64ELi256ELNS4_4UMMA5MajorE1ELSP_0ELNSO_7ScaleInE0ELSQ_0EEEEEENS4_6LayoutISC_NS5_IJNSA_ILi0EEESU_SU_EEEEENS5_IJNS4_10UnderscoreESX_SX_EEEEENS4_13SM90_TMA_LOADENS4_14ComposedLayoutINS4_7SwizzleILi3ELi4ELi3EEENS4_18smem_ptr_flag_bitsILi16EEENST_INS5_IJSE_NSA_ILi8EEEEEENS5_IJSB_SE_EEEEEEEvNS4_8identityES10_NS11_INS12_ILi2ELi4ELi3EEES15_NST_INS5_IJS16_SG_EEENS5_IJSG_SB_EEEEEEEvS1B_EENS_8epilogue10collective18CollectiveEpilogueINS1I_23Sm100TmaWarpSpecializedILi4ELi2ELi32ELb1ELb0EEEJSH_NS5_IJNST_ISE_SB_EES1N_EEESI_SK_SI_SK_NS1I_6fusion15FusionCallbacksIS1M_NS1P_17LinearCombinationISI_fSI_fLNS_15FloatRoundStyleE2EEESH_S1O_JEEENS4_5SM1004TMEM4LOAD26SM100_TMEM_LOAD_16dp256b8xES10_NS11_IS13_S15_NST_INS5_IJS16_SE_EEENS5_IJSE_SB_EEEEEEENS4_17SM75_U32x4_LDSM_NENS4_14SM90_TMA_STOREES22_NS4_17SM90_U32x4_STSM_NENS4_39AutoVectorizingCopyWithAssumedAlignmentILi128EEEEEEvvEEEEvNT_6ParamsE) ;  /* 0xffffff6002347950 */ /* 0x000fea0003c3ffff */
.L_x_191:
[----:B------:R-:W-:-:S00]  /*9f30*/  BRA `(.L_x_191) ;  /* 0xfffffffc00fc7947 */ /* 0x000fc0000383ffff */
[----:B------:R-:W-:-:S00]  /*9f40*/  NOP ;  /* 0x0000000000007918 */ /* 0x000fc00000000000 */
        /* <DEDUP_REMOVED lines=11> */
.L_x_192:


//--------------------- .nv.global.init           --------------------------
	.section	.nv.global.init,"aw",@progbits
.nv.global.init:
	.type		$str$27,@object
	.size		$str$27,($str$28 - $str$27)
$str$27:
        /*0000*/ 	.byte	0x28, 0x61, 0x64, 0x64, 0x72, 0x65, 0x73, 0x73, 0x20, 0x26, 0x20, 0x6d, 0x61, 0x73, 0x6b, 0x29
        /*0010*/ 	.byte	0x20, 0x3d, 0x3d, 0x20, 0x30, 0x00
	.type		$str$28,@object
	.size		$str$28,($str$26 - $str$28)
$str$28:
        /*0016*/ 	.byte	0x2f, 0x74, 0x6d, 0x70, 0x2f, 0x63, 0x75, 0x74, 0x6c, 0x61, 0x73, 0x73, 0x5f, 0x73, 0x77, 0x65
        /*0026*/ 	.byte	0x65, 0x70, 0x5f, 0x73, 0x72, 0x63, 0x2f, 0x69, 0x6e, 0x63, 0x6c, 0x75, 0x64, 0x65, 0x2f, 0x63
        /*0036*/ 	.byte	0x75, 0x74, 0x65, 0x2f, 0x70, 0x6f, 0x69, 0x6e, 0x74, 0x65, 0x72, 0x5f, 0x66, 0x6c, 0x61, 0x67
        /*0046*/ 	.byte	0x67, 0x65, 0x64, 0x2e, 0x68, 0x70, 0x70, 0x00
	.type		$str$26,@object
	.size		$str$26,($str$25 - $str$26)
$str$26:
        /*004e*/ 	.byte	0x2f, 0x74, 0x6d, 0x70, 0x2f, 0x63, 0x75, 0x74, 0x6c, 0x61, 0x73, 0x73, 0x5f, 0x73, 0x77, 0x65
        /*005e*/ 	.byte	0x65, 0x70, 0x5f, 0x73, 0x72, 0x63, 0x2f, 0x69, 0x6e, 0x63, 0x6c, 0x75, 0x64, 0x65, 0x2f, 0x63
        /*006e*/ 	.byte	0x75, 0x74, 0x65, 0x2f, 0x61, 0x74, 0x6f, 0x6d, 0x2f, 0x63, 0x6f, 0x70, 0x79, 0x5f, 0x74, 0x72
        /*007e*/ 	.byte	0x61, 0x69, 0x74, 0x73, 0x5f, 0x73, 0x6d, 0x31, 0x30, 0x30, 0x2e, 0x68, 0x70, 0x70, 0x00
	.type		$str$25,@object
	.size		$str$25,(__unnamed_1 - $str$25)
$str$25:
        /*008d*/ 	.byte	0x28, 0x28, 0x75, 0x69, 0x6e, 0x74, 0x33, 0x32, 0x5f, 0x74, 0x28, 0x74, 0x68, 0x72, 0x65, 0x61
        /*009d*/ 	.byte	0x64, 0x49, 0x64, 0x78, 0x2e, 0x78, 0x29, 0x20, 0x2f, 0x20, 0x33, 0x32, 0x29, 0x20, 0x25, 0x20
        /*00ad*/ 	.byte	0x34, 0x29, 0x20, 0x3d, 0x3d, 0x20, 0x28, 0x28, 0x28, 0x74, 0x6d, 0x65, 0x6d, 0x5f, 0x61, 0x64
        /*00bd*/ 	.byte	0x64, 0x72, 0x20, 0x3e, 0x3e, 0x20, 0x31, 0x36, 0x29, 0x20, 0x2f, 0x20, 0x33, 0x32, 0x29, 0x20
        /*00cd*/ 	.byte	0x25, 0x20, 0x34, 0x29, 0x00
	.type		__unnamed_1,@object
	.size		__unnamed_1,(__unnamed_2 - __unnamed_1)
__unnamed_1:
        /*00d2*/ 	.byte	0x61, 0x75, 0x74, 0x6f, 0x20, 0x63, 0x75, 0x74, 0x65, 0x3a, 0x3a, 0x61, 0x73, 0x5f, 0x70, 0x6f
        /* <DEDUP_REMOVED lines=24> */
        /*0262*/ 	.byte	0x3e, 0x3e, 0x3e, 0x5d, 0x00
	.type		__unnamed_2,@object
	.size		__unnamed_2,(.L_2 - __unnamed_2)
__unnamed_2:
        /* <DEDUP_REMOVED lines=46> */
        /*0547*/ 	.byte	0x75, 0x74, 0x65, 0x3a, 0x3a, 0x43, 0x3c, 0x30, 0x3e, 0x3e, 0x3e, 0x3e, 0x5d, 0x00
.L_2:


//--------------------- .nv.shared._ZN7cutlass13device_kernelINS_4gemm6kernel13GemmUniversalIN4cute5tupleIJiiiiEEENS1_10collective13CollectiveMmaINS1_35MainloopSm100TmaUmmaWarpSpecializedILi9ELi2ELi4ENS5_IJNS4_1CILi1EEESB_SB_EEEEENS5_IJNSA_ILi64EEENSA_ILi256EEENSA_ILi32EEEEEENS_6half_tENS5_IJSB_llEEESI_NS5_IJlSB_lEEENS4_8TiledMMAINS4_8MMA_AtomIJNS4_20SM100_MMA_F16BF16_SSISI_SI_fLi64ELi256ELNS4_4UMMA5MajorE1ELSP_0ELNSO_7ScaleInE0ELSQ_0EEEEEENS4_6LayoutISC_NS5_IJNSA_ILi0EEESU_SU_EEEEENS5_IJNS4_10UnderscoreESX_SX_EEEEENS4_13SM90_TMA_LOADENS4_14ComposedLayoutINS4_7SwizzleILi3ELi4ELi3EEENS4_18smem_ptr_flag_bitsILi16EEENST_INS5_IJSE_NSA_ILi8EEEEEENS5_IJSB_SE_EEEEEEEvNS4_8identityES10_NS11_INS12_ILi2ELi4ELi3EEES15_NST_INS5_IJS16_SG_EEENS5_IJSG_SB_EEEEEEEvS1B_EENS_8epilogue10collective18CollectiveEpilogueINS1I_23Sm100TmaWarpSpecializedILi4ELi2ELi32ELb1ELb0EEEJSH_NS5_IJNST_ISE_SB_EES1N_EEESI_SK_SI_SK_NS1I_6fusion15FusionCallbacksIS1M_NS1P_17LinearCombinationISI_fSI_fLNS_15FloatRoundStyleE2EEESH_S1O_JEEENS4_5SM1004TMEM4LOAD26SM100_TMEM_LOAD_16dp256b8xES10_NS11_IS13_S15_NST_INS5_IJS16_SE_EEENS5_IJSE_SB_EEEEEEENS4_17SM75_U32x4_LDSM_NENS4_14SM90_TMA_STOREES22_NS4_17SM90_U32x4_STSM_NENS4_39AutoVectorizingCopyWithAssumedAlignmentILi128EEEEEEvvEEEEvNT_6ParamsE --------------------------
	.section	.nv.shared._ZN7cutlass13device_kernelINS_4gemm6kernel13GemmUniversalIN4cute5tupleIJiiiiEEENS1_10collective13CollectiveMmaINS1_35MainloopSm100TmaUmmaWarpSpecializedILi9ELi2ELi4ENS5_IJNS4_1CILi1EEESB_SB_EEEEENS5_IJNSA_ILi64EEENSA_ILi256EEENSA_ILi32EEEEEENS_6half_tENS5_IJSB_llEEESI_NS5_IJlSB_lEEENS4_8TiledMMAINS4_8MMA_AtomIJNS4_20SM100_MMA_F16BF16_SSISI_SI_fLi64ELi256ELNS4_4UMMA5MajorE1ELSP_0ELNSO_7ScaleInE0ELSQ_0EEEEEENS4_6LayoutISC_NS5_IJNSA_ILi0EEESU_SU_EEEEENS5_IJNS4_10UnderscoreESX_SX_EEEEENS4_13SM90_TMA_LOADENS4_14ComposedLayoutINS4_7SwizzleILi3ELi4ELi3EEENS4_18smem_ptr_flag_bitsILi16EEENST_INS5_IJSE_NSA_ILi8EEEEEENS5_IJSB_SE_EEEEEEEvNS4_8identityES10_NS11_INS12_ILi2ELi4ELi3EEES15_NST_INS5_IJS16_SG_EEENS5_IJSG_SB_EEEEEEEvS1B_EENS_8epilogue10collective18CollectiveEpilogueINS1I_23Sm100TmaWarpSpecializedILi4ELi2ELi32ELb1ELb0EEEJSH_NS5_IJNST_ISE_SB_EES1N_EEESI_SK_SI_SK_NS1I_6fusion15FusionCallbacksIS1M_NS1P_17LinearCombinationISI_fSI_fLNS_15FloatRoundStyleE2EEESH_S1O_JEEENS4_5SM1004TMEM4LOAD26SM100_TMEM_LOAD_16dp256b8xES10_NS11_IS13_S15_NST_INS5_IJS16_SE_EEENS5_IJSE_SB_EEEEEEENS4_17SM75_U32x4_LDSM_NENS4_14SM90_TMA_STOREES22_NS4_17SM90_U32x4_STSM_NENS4_39AutoVectorizingCopyWithAssumedAlignmentILi128EEEEEEvvEEEEvNT_6ParamsE,"aw",@nobits
	.sectionflags	@""
	.align	16
	.zero		1024


//--------------------- .nv.shared.reserved.0     --------------------------
	.section	.nv.shared.reserved.0,"aw",@nobits
	.weak		__nv_reservedSMEM_offset_0_alias
	.size		__nv_reservedSMEM_offset_0_alias, 0, 64
	.other		__nv_reservedSMEM_offset_0_alias,@"STO_CUDA_RESERVED_SHARED STV_DEFAULT"
__nv_reservedSMEM_offset_0_alias:
	.zero		0
.nv.shared.reserved.0:
	.zero		64
	.weak		__nv_reservedSMEM_tcgen05_partition
	.type		__nv_reservedSMEM_tcgen05_partition,@object
	.size		__nv_reservedSMEM_tcgen05_partition,(.L_0 - __nv_reservedSMEM_tcgen05_partition)
__nv_reservedSMEM_tcgen05_partition:
	.zero		32
.L_0:


//--------------------- .nv.global                --------------------------
	.section	.nv.global,"aw",@nobits
.nv.global:
	.type		_ZN40_INTERNAL_2a9cc7eb_4_k_cu_19fb6fc5_340764cute1_E,@object
	.size		_ZN40_INTERNAL_2a9cc7eb_4_k_cu_19fb6fc5_340764cute1_E,(_ZN40_INTERNAL_2a9cc7eb_4_k_cu_19fb6fc5_340764cuda3std3__45__cpo6cbeginE - _ZN40_INTERNAL_2a9cc7eb_4_k_cu_19fb6fc5_340764cute1_E)
_ZN40_INTERNAL_2a9cc7eb_4_k_cu_19fb6fc5_340764cute1_E:
	.zero		1
	.type		_ZN40_INTERNAL_2a9cc7eb_4_k_cu_19fb6fc5_340764cuda3std3__45__cpo6cbeginE,@object
	.size		_ZN40_INTERNAL_2a9cc7eb_4_k_cu_19fb6fc5_340764cuda3std3__45__cpo6cbeginE,(_ZN40_INTERNAL_2a9cc7eb_4_k_cu_19fb6fc5_340764cuda3std3__48in_placeE - _ZN40_INTERNAL_2a9cc7eb_4_k_cu_19fb6fc5_340764cuda3std3__45__cpo6cbeginE)
_ZN40_INTERNAL_2a9cc7eb_4_k_cu_19fb6fc5_340764cuda3std3__45__cpo6cbeginE:
	.zero		1
	.type		_ZN40_INTERNAL_2a9cc7eb_4_k_cu_19fb6fc5_340764cuda3std3__48in_placeE,@object
	.size		_ZN40_INTERNAL_2a9cc7eb_4_k_cu_19fb6fc5_340764cuda3std3__48in_placeE,(_ZN40_INTERNAL_2a9cc7eb_4_k_cu_19fb6fc5_340764cuda3std6ranges3__45__cpo9iter_moveE - _ZN40_INTERNAL_2a9cc7eb_4_k_cu_19fb6fc5_340764cuda3std3__48in_placeE)
_ZN40_INTERNAL_2a9cc7eb_4_k_cu_19fb6fc5_340764cuda3std3__48in_placeE:
	.zero		1
	.type		_ZN40_INTERNAL_2a9cc7eb_4_k_cu_19fb6fc5_340764cuda3std6ranges3__45__cpo9iter_moveE,@object
	.size		_ZN40_INTERNAL_2a9cc7eb_4_k_cu_19fb6fc5_340764cuda3std6ranges3__45__cpo9iter_moveE,(_ZN40_INTERNAL_2a9cc7eb_4_k_cu_19fb6fc5_340764cuda3std3__45__cpo5beginE - _ZN40_INTERNAL_2a9cc7eb_4_k_cu_19fb6fc5_340764cuda3std6ranges3__45__cpo9iter_moveE)
_ZN40_INTERNAL_2a9cc7eb_4_k_cu_19fb6fc5_340764cuda3std6ranges3__45__cpo9iter_moveE:
	.zero		1
	.type		_ZN40_INTERNAL_2a9cc7eb_4_k_cu_19fb6fc5_340764cuda3std3__45__cpo5beginE,@object
	.size		_ZN40_INTERNAL_2a9cc7eb_4_k_cu_19fb6fc5_340764cuda3std3__45__cpo5beginE,(_ZN40_INTERNAL_2a9cc7eb_4_k_cu_19fb6fc5_340764cuda3std3__442_GLOBAL__N__2a9cc7eb_4_k_cu_19fb6fc5_340766ignoreE - _ZN40_INTERNAL_2a9cc7eb_4_k_cu_19fb6fc5_340764cuda3std3__45__cpo5beginE)
_ZN40_INTERNAL_2a9cc7eb_4_k_cu_19fb6fc5_340764cuda3std3__45__cpo5beginE:
	.zero		1
	.type		_ZN40_INTERNAL_2a9cc7eb_4_k_cu_19fb6fc5_340764cuda3std3__442_GLOBAL__N__2a9cc7eb_4_k_cu_19fb6fc5_340766ignoreE,@object
	.size		_ZN40_INTERNAL_2a9cc7eb_4_k_cu_19fb6fc5_340764cuda3std3__442_GLOBAL__N__2a9cc7eb_4_k_cu_19fb6fc5_340766ignoreE,(_ZN40_INTERNAL_2a9cc7eb_4_k_cu_19fb6fc5_340764cute7productE - _ZN40_INTERNAL_2a9cc7eb_4_k_cu_19fb6fc5_340764cuda3std3__442_GLOBAL__N__2a9cc7eb_4_k_cu_19fb6fc5_340766ignoreE)
_ZN40_INTERNAL_2a9cc7eb_4_k_cu_19fb6fc5_340764cuda3std3__442_GLOBAL__N__2a9cc7eb_4_k_cu_19fb6fc5_340766ignoreE:
	.zero		1
	.type		_ZN40_INTERNAL_2a9cc7eb_4_k_cu_19fb6fc5_340764cute7productE,@object
	.size		_ZN40_INTERNAL_2a9cc7eb_4_k_cu_19fb6fc5_340764cute7productE,(_ZN40_INTERNAL_2a9cc7eb_4_k_cu_19fb6fc5_340764cuda3std3__45__cpo3endE - _ZN40_INTERNAL_2a9cc7eb_4_k_cu_19fb6fc5_340764cute7productE)
_ZN40_INTERNAL_2a9cc7eb_4_k_cu_19fb6fc5_340764cute7productE:
	.zero		1
	.type		_ZN40_INTERNAL_2a9cc7eb_4_k_cu_19fb6fc5_340764cuda3std3__45__cpo3endE,@object
	.size		_ZN40_INTERNAL_2a9cc7eb_4_k_cu_19fb6fc5_340764cuda3std3__45__cpo3endE,(_ZN40_INTERNAL_2a9cc7eb_4_k_cu_19fb6fc5_340764cuda3std3__419piecewise_constructE - _ZN40_INTERNAL_2a9cc7eb_4_k_cu_19fb6fc5_340764cuda3std3__45__cpo3endE)
_ZN40_INTERNAL_2a9cc7eb_4_k_cu_19fb6fc5_340764cuda3std3__45__cpo3endE:
	.zero		1
	.type		_ZN40_INTERNAL_2a9cc7eb_4_k_cu_19fb6fc5_340764cuda3std3__419piecewise_constructE,@object
	.size		_ZN40_INTERNAL_2a9cc7eb_4_k_cu_19fb6fc5_340764cuda3std3__419piecewise_constructE,(_ZN40_INTERNAL_2a9cc7eb_4_k_cu_19fb6fc5_340764cuda3std3__45__cpo4cendE - _ZN40_INTERNAL_2a9cc7eb_4_k_cu_19fb6fc5_340764cuda3std3__419piecewise_constructE)
_ZN40_INTERNAL_2a9cc7eb_4_k_cu_19fb6fc5_340764cuda3std3__419piecewise_constructE:
	.zero		1
	.type		_ZN40_INTERNAL_2a9cc7eb_4_k_cu_19fb6fc5_340764cuda3std3__45__cpo4cendE,@object
	.size		_ZN40_INTERNAL_2a9cc7eb_4_k_cu_19fb6fc5_340764cuda3std3__45__cpo4cendE,(_ZN40_INTERNAL_2a9cc7eb_4_k_cu_19fb6fc5_340764cuda3std6ranges3__45__cpo4swapE - _ZN40_INTERNAL_2a9cc7eb_4_k_cu_19fb6fc5_340764cuda3std3__45__cpo4cendE)
_ZN40_INTERNAL_2a9cc7eb_4_k_cu_19fb6fc5_340764cuda3std3__45__cpo4cendE:
	.zero		1
	.type		_ZN40_INTERNAL_2a9cc7eb_4_k_cu_19fb6fc5_340764cuda3std6ranges3__45__cpo4swapE,@object
	.size		_ZN40_INTERNAL_2a9cc7eb_4_k_cu_19fb6fc5_340764cuda3std6ranges3__45__cpo4swapE,(.L_10 - _ZN40_INTERNAL_2a9cc7eb_4_k_cu_19fb6fc5_340764cuda3std6ranges3__45__cpo4swapE)
_ZN40_INTERNAL_2a9cc7eb_4_k_cu_19fb6fc5_340764cuda3std6ranges3__45__cpo4swapE:
	.zero		1
.L_10:


//--------------------- .nv.constant0._ZN7cutlass13device_kernelINS_4gemm6kernel13GemmUniversalIN4cute5tupleIJiiiiEEENS1_10collective13CollectiveMmaINS1_35MainloopSm100TmaUmmaWarpSpecializedILi9ELi2ELi4ENS5_IJNS4_1CILi1EEESB_SB_EEEEENS5_IJNSA_ILi64EEENSA_ILi256EEENSA_ILi32EEEEEENS_6half_tENS5_IJSB_llEEESI_NS5_IJlSB_lEEENS4_8TiledMMAINS4_8MMA_AtomIJNS4_20SM100_MMA_F16BF16_SSISI_SI_fLi64ELi256ELNS4_4UMMA5MajorE1ELSP_0ELNSO_7ScaleInE0ELSQ_0EEEEEENS4_6LayoutISC_NS5_IJNSA_ILi0EEESU_SU_EEEEENS5_IJNS4_10UnderscoreESX_SX_EEEEENS4_13SM90_TMA_LOADENS4_14ComposedLayoutINS4_7SwizzleILi3ELi4ELi3EEENS4_18smem_ptr_flag_bitsILi16EEENST_INS5_IJSE_NSA_ILi8EEEEEENS5_IJSB_SE_EEEEEEEvNS4_8identityES10_NS11_INS12_ILi2ELi4ELi3EEES15_NST_INS5_IJS16_SG_EEENS5_IJSG_SB_EEEEEEEvS1B_EENS_8epilogue10collective18CollectiveEpilogueINS1I_23Sm100TmaWarpSpecializedILi4ELi2ELi32ELb1ELb0EEEJSH_NS5_IJNST_ISE_SB_EES1N_EEESI_SK_SI_SK_NS1I_6fusion15FusionCallbacksIS1M_NS1P_17LinearCombinationISI_fSI_fLNS_15FloatRoundStyleE2EEESH_S1O_JEEENS4_5SM1004TMEM4LOAD26SM100_TMEM_LOAD_16dp256b8xES10_NS11_IS13_S15_NST_INS5_IJS16_SE_EEENS5_IJSE_SB_EEEEEEENS4_17SM75_U32x4_LDSM_NENS4_14SM90_TMA_STOREES22_NS4_17SM90_U32x4_STSM_NENS4_39AutoVectorizingCopyWithAssumedAlignmentILi128EEEEEEvvEEEEvNT_6ParamsE --------------------------
	.section	.nv.constant0._ZN7cutlass13device_kernelINS_4gemm6kernel13GemmUniversalIN4cute5tupleIJiiiiEEENS1_10collective13CollectiveMmaINS1_35MainloopSm100TmaUmmaWarpSpecializedILi9ELi2ELi4ENS5_IJNS4_1CILi1EEESB_SB_EEEEENS5_IJNSA_ILi64EEENSA_ILi256EEENSA_ILi32EEEEEENS_6half_tENS5_IJSB_llEEESI_NS5_IJlSB_lEEENS4_8TiledMMAINS4_8MMA_AtomIJNS4_20SM100_MMA_F16BF16_SSISI_SI_fLi64ELi256ELNS4_4UMMA5MajorE1ELSP_0ELNSO_7ScaleInE0ELSQ_0EEEEEENS4_6LayoutISC_NS5_IJNSA_ILi0EEESU_SU_EEEEENS5_IJNS4_10UnderscoreESX_SX_EEEEENS4_13SM90_TMA_LOADENS4_14ComposedLayoutINS4_7SwizzleILi3ELi4ELi3EEENS4_18smem_ptr_flag_bitsILi16EEENST_INS5_IJSE_NSA_ILi8EEEEEENS5_IJSB_SE_EEEEEEEvNS4_8identityES10_NS11_INS12_ILi2ELi4ELi3EEES15_NST_INS5_IJS16_SG_EEENS5_IJSG_SB_EEEEEEEvS1B_EENS_8epilogue10collective18CollectiveEpilogueINS1I_23Sm100TmaWarpSpecializedILi4ELi2ELi32ELb1ELb0EEEJSH_NS5_IJNST_ISE_SB_EES1N_EEESI_SK_SI_SK_NS1I_6fusion15FusionCallbacksIS1M_NS1P_17LinearCombinationISI_fSI_fLNS_15FloatRoundStyleE2EEESH_S1O_JEEENS4_5SM1004TMEM4LOAD26SM100_TMEM_LOAD_16dp256b8xES10_NS11_IS13_S15_NST_INS5_IJS16_SE_EEENS5_IJSE_SB_EEEEEEENS4_17SM75_U32x4_LDSM_NENS4_14SM90_TMA_STOREES22_NS4_17SM90_U32x4_STSM_NENS4_39AutoVectorizingCopyWithAssumedAlignmentILi128EEEEEEvvEEEEvNT_6ParamsE,"a",@progbits
	.sectionflags	@""
	.align	4
.nv.constant0._ZN7cutlass13device_kernelINS_4gemm6kernel13GemmUniversalIN4cute5tupleIJiiiiEEENS1_10collective13CollectiveMmaINS1_35MainloopSm100TmaUmmaWarpSpecializedILi9ELi2ELi4ENS5_IJNS4_1CILi1EEESB_SB_EEEEENS5_IJNSA_ILi64EEENSA_ILi256EEENSA_ILi32EEEEEENS_6half_tENS5_IJSB_llEEESI_NS5_IJlSB_lEEENS4_8TiledMMAINS4_8MMA_AtomIJNS4_20SM100_MMA_F16BF16_SSISI_SI_fLi64ELi256ELNS4_4UMMA5MajorE1ELSP_0ELNSO_7ScaleInE0ELSQ_0EEEEEENS4_6LayoutISC_NS5_IJNSA_ILi0EEESU_SU_EEEEENS5_IJNS4_10UnderscoreESX_SX_EEEEENS4_13SM90_TMA_LOADENS4_14ComposedLayoutINS4_7SwizzleILi3ELi4ELi3EEENS4_18smem_ptr_flag_bitsILi16EEENST_INS5_IJSE_NSA_ILi8EEEEEENS5_IJSB_SE_EEEEEEEvNS4_8identityES10_NS11_INS12_ILi2ELi4ELi3EEES15_NST_INS5_IJS16_SG_EEENS5_IJSG_SB_EEEEEEEvS1B_EENS_8epilogue10collective18CollectiveEpilogueINS1I_23Sm100TmaWarpSpecializedILi4ELi2ELi32ELb1ELb0EEEJSH_NS5_IJNST_ISE_SB_EES1N_EEESI_SK_SI_SK_NS1I_6fusion15FusionCallbacksIS1M_NS1P_17LinearCombinationISI_fSI_fLNS_15FloatRoundStyleE2EEESH_S1O_JEEENS4_5SM1004TMEM4LOAD26SM100_TMEM_LOAD_16dp256b8xES10_NS11_IS13_S15_NST_INS5_IJS16_SE_EEENS5_IJSE_SB_EEEEEEENS4_17SM75_U32x4_LDSM_NENS4_14SM90_TMA_STOREES22_NS4_17SM90_U32x4_STSM_NENS4_39AutoVectorizingCopyWithAssumedAlignmentILi128EEEEEEvvEEEEvNT_6ParamsE:
	.zero		2944


//--------------------- SYMBOLS --------------------------

	.type		.nv.reservedSmem.offset0,@object
	.size		.nv.reservedSmem.offset0,0x4
	.type		.nv.reservedSmem.cap,@object
	.size		.nv.reservedSmem.cap,0x4
	.type		__assertfail,@function
